//
// Generated by NVIDIA NVVM Compiler
//
// Compiler Build ID: CL-36424714
// Cuda compilation tools, release 13.0, V13.0.88
// Based on NVVM 20.0.0
//

.version 9.0
.target sm_100
.address_size 64

	// .globl	_Z10PadWithMaxPiii
.extern .shared .align 16 .b8 tileValues[];

.visible .entry _Z10PadWithMaxPiii(
	.param .u64 .ptr .align 1 _Z10PadWithMaxPiii_param_0,
	.param .u32 _Z10PadWithMaxPiii_param_1,
	.param .u32 _Z10PadWithMaxPiii_param_2
)
{
	.reg .pred 	%p<7>;
	.reg .b32 	%r<35>;
	.reg .b64 	%rd<11>;

	ld.param.u64 	%rd2, [_Z10PadWithMaxPiii_param_0];
	ld.param.u32 	%r13, [_Z10PadWithMaxPiii_param_1];
	ld.param.u32 	%r12, [_Z10PadWithMaxPiii_param_2];
	cvta.to.global.u64 	%rd1, %rd2;
	mov.u32 	%r14, %ctaid.x;
	mov.u32 	%r15, %ntid.x;
	mov.u32 	%r16, %tid.x;
	mad.lo.s32 	%r17, %r14, %r15, %r16;
	mov.u32 	%r18, %nctaid.x;
	mul.lo.s32 	%r1, %r15, %r18;
	add.s32 	%r33, %r17, %r13;
	setp.ge.s32 	%p1, %r33, %r12;
	@%p1 bra 	$L__BB0_7;
	add.s32 	%r19, %r33, %r1;
	max.s32 	%r20, %r12, %r19;
	setp.lt.s32 	%p2, %r19, %r12;
	selp.u32 	%r21, 1, 0, %p2;
	add.s32 	%r22, %r19, %r21;
	sub.s32 	%r23, %r20, %r22;
	div.u32 	%r24, %r23, %r1;
	add.s32 	%r3, %r24, %r21;
	and.b32  	%r25, %r3, 3;
	setp.eq.s32 	%p3, %r25, 3;
	@%p3 bra 	$L__BB0_4;
	add.s32 	%r26, %r3, 1;
	and.b32  	%r27, %r26, 3;
	neg.s32 	%r31, %r27;
$L__BB0_3:
	.pragma "nounroll";
	mul.wide.s32 	%rd3, %r33, 4;
	add.s64 	%rd4, %rd1, %rd3;
	mov.b32 	%r28, 2147483647;
	st.global.u32 	[%rd4], %r28;
	add.s32 	%r33, %r33, %r1;
	add.s32 	%r31, %r31, 1;
	setp.ne.s32 	%p4, %r31, 0;
	@%p4 bra 	$L__BB0_3;
$L__BB0_4:
	setp.lt.u32 	%p5, %r3, 3;
	@%p5 bra 	$L__BB0_7;
	mul.wide.s32 	%rd7, %r1, 4;
	shl.b32 	%r30, %r1, 2;
$L__BB0_6:
	mul.wide.s32 	%rd5, %r33, 4;
	add.s64 	%rd6, %rd1, %rd5;
	mov.b32 	%r29, 2147483647;
	st.global.u32 	[%rd6], %r29;
	add.s64 	%rd8, %rd6, %rd7;
	st.global.u32 	[%rd8], %r29;
	add.s64 	%rd9, %rd8, %rd7;
	st.global.u32 	[%rd9], %r29;
	add.s64 	%rd10, %rd9, %rd7;
	st.global.u32 	[%rd10], %r29;
	add.s32 	%r33, %r30, %r33;
	setp.lt.s32 	%p6, %r33, %r12;
	@%p6 bra 	$L__BB0_6;
$L__BB0_7:
	ret;

}
	// .globl	_Z18BitonicSort_globalPiiii
.visible .entry _Z18BitonicSort_globalPiiii(
	.param .u64 .ptr .align 1 _Z18BitonicSort_globalPiiii_param_0,
	.param .u32 _Z18BitonicSort_globalPiiii_param_1,
	.param .u32 _Z18BitonicSort_globalPiiii_param_2,
	.param .u32 _Z18BitonicSort_globalPiiii_param_3
)
{
	.reg .pred 	%p<18>;
	.reg .b32 	%r<22>;
	.reg .b64 	%rd<11>;

	ld.param.u64 	%rd6, [_Z18BitonicSort_globalPiiii_param_0];
	ld.param.u32 	%r12, [_Z18BitonicSort_globalPiiii_param_1];
	ld.param.u32 	%r13, [_Z18BitonicSort_globalPiiii_param_2];
	ld.param.u32 	%r14, [_Z18BitonicSort_globalPiiii_param_3];
	cvta.to.global.u64 	%rd1, %rd6;
	mov.u32 	%r15, %ntid.x;
	mov.u32 	%r16, %ctaid.x;
	mov.u32 	%r17, %tid.x;
	mad.lo.s32 	%r21, %r15, %r16, %r17;
	mov.u32 	%r18, %nctaid.x;
	mul.lo.s32 	%r2, %r15, %r18;
	setp.ge.s32 	%p1, %r21, %r14;
	@%p1 bra 	$L__BB1_9;
$L__BB1_1:
	.pragma "nounroll";
	xor.b32  	%r4, %r21, %r12;
	setp.ge.s32 	%p2, %r21, %r4;
	setp.ge.s32 	%p3, %r4, %r14;
	or.pred  	%p4, %p2, %p3;
	@%p4 bra 	$L__BB1_4;
	and.b32  	%r19, %r21, %r13;
	mul.wide.s32 	%rd7, %r21, 4;
	add.s64 	%rd2, %rd1, %rd7;
	ld.global.u32 	%r5, [%rd2];
	mul.wide.s32 	%rd8, %r4, 4;
	add.s64 	%rd3, %rd1, %rd8;
	ld.global.u32 	%r6, [%rd3];
	setp.gt.s32 	%p5, %r5, %r6;
	setp.ne.s32 	%p6, %r19, 0;
	xor.pred  	%p7, %p6, %p5;
	not.pred 	%p8, %p7;
	@%p8 bra 	$L__BB1_4;
	st.global.u32 	[%rd2], %r6;
	st.global.u32 	[%rd3], %r5;
$L__BB1_4:
	add.s32 	%r7, %r21, %r2;
	setp.ge.s32 	%p9, %r7, %r14;
	@%p9 bra 	$L__BB1_9;
	xor.b32  	%r8, %r7, %r12;
	setp.ge.s32 	%p10, %r7, %r8;
	setp.ge.s32 	%p11, %r8, %r14;
	or.pred  	%p12, %p10, %p11;
	@%p12 bra 	$L__BB1_8;
	and.b32  	%r20, %r7, %r13;
	mul.wide.s32 	%rd9, %r7, 4;
	add.s64 	%rd4, %rd1, %rd9;
	ld.global.u32 	%r9, [%rd4];
	mul.wide.s32 	%rd10, %r8, 4;
	add.s64 	%rd5, %rd1, %rd10;
	ld.global.u32 	%r10, [%rd5];
	setp.gt.s32 	%p13, %r9, %r10;
	setp.ne.s32 	%p14, %r20, 0;
	xor.pred  	%p15, %p14, %p13;
	not.pred 	%p16, %p15;
	@%p16 bra 	$L__BB1_8;
	st.global.u32 	[%rd4], %r10;
	st.global.u32 	[%rd5], %r9;
$L__BB1_8:
	add.s32 	%r21, %r7, %r2;
	setp.lt.s32 	%p17, %r21, %r14;
	@%p17 bra 	$L__BB1_1;
$L__BB1_9:
	ret;

}
	// .globl	_Z29BitonicSort_shared_batched_4xPiii
.visible .entry _Z29BitonicSort_shared_batched_4xPiii(
	.param .u64 .ptr .align 1 _Z29BitonicSort_shared_batched_4xPiii_param_0,
	.param .u32 _Z29BitonicSort_shared_batched_4xPiii_param_1,
	.param .u32 _Z29BitonicSort_shared_batched_4xPiii_param_2
)
{
	.reg .pred 	%p<31>;
	.reg .b32 	%r<74>;
	.reg .b64 	%rd<11>;

	ld.param.u64 	%rd6, [_Z29BitonicSort_shared_batched_4xPiii_param_0];
	ld.param.u32 	%r46, [_Z29BitonicSort_shared_batched_4xPiii_param_1];
	ld.param.u32 	%r47, [_Z29BitonicSort_shared_batched_4xPiii_param_2];
	cvta.to.global.u64 	%rd1, %rd6;
	mov.u32 	%r1, %ntid.x;
	mov.u32 	%r49, %ctaid.x;
	shl.b32 	%r2, %r1, 2;
	mov.u32 	%r3, %tid.x;
	mad.lo.s32 	%r4, %r2, %r49, %r3;
	add.s32 	%r5, %r4, %r1;
	add.s32 	%r6, %r5, %r1;
	add.s32 	%r7, %r6, %r1;
	setp.ge.s32 	%p1, %r4, %r47;
	mul.wide.s32 	%rd7, %r4, 4;
	add.s64 	%rd2, %rd1, %rd7;
	mov.b32 	%r69, 2147483647;
	@%p1 bra 	$L__BB2_2;
	ld.global.u32 	%r69, [%rd2];
$L__BB2_2:
	shl.b32 	%r51, %r3, 2;
	mov.u32 	%r52, tileValues;
	add.s32 	%r10, %r52, %r51;
	st.shared.u32 	[%r10], %r69;
	setp.ge.s32 	%p2, %r5, %r47;
	mul.wide.s32 	%rd8, %r5, 4;
	add.s64 	%rd3, %rd1, %rd8;
	mov.b32 	%r70, 2147483647;
	@%p2 bra 	$L__BB2_4;
	ld.global.u32 	%r70, [%rd3];
$L__BB2_4:
	add.s32 	%r13, %r3, %r1;
	add.s32 	%r14, %r10, %r2;
	st.shared.u32 	[%r14], %r70;
	setp.ge.s32 	%p3, %r6, %r47;
	mul.wide.s32 	%rd9, %r6, 4;
	add.s64 	%rd4, %rd1, %rd9;
	mov.b32 	%r71, 2147483647;
	@%p3 bra 	$L__BB2_6;
	ld.global.u32 	%r71, [%rd4];
$L__BB2_6:
	add.s32 	%r17, %r13, %r1;
	add.s32 	%r18, %r14, %r2;
	st.shared.u32 	[%r18], %r71;
	setp.ge.s32 	%p4, %r7, %r47;
	mul.wide.s32 	%rd10, %r7, 4;
	add.s64 	%rd5, %rd1, %rd10;
	mov.b32 	%r72, 2147483647;
	@%p4 bra 	$L__BB2_8;
	ld.global.u32 	%r72, [%rd5];
$L__BB2_8:
	add.s32 	%r21, %r18, %r2;
	st.shared.u32 	[%r21], %r72;
	bar.sync 	0;
	shr.s32 	%r55, %r46, 1;
	shl.b32 	%r56, %r1, 1;
	min.s32 	%r73, %r55, %r56;
	setp.lt.s32 	%p5, %r55, 1;
	@%p5 bra 	$L__BB2_23;
	add.s32 	%r23, %r17, %r1;
	and.b32  	%r24, %r4, %r46;
	and.b32  	%r25, %r5, %r46;
	and.b32  	%r26, %r6, %r46;
	and.b32  	%r27, %r7, %r46;
$L__BB2_10:
	mov.u32 	%r28, %r73;
	xor.b32  	%r29, %r28, %r3;
	setp.ge.s32 	%p6, %r3, %r29;
	@%p6 bra 	$L__BB2_13;
	setp.ne.s32 	%p7, %r24, 0;
	ld.shared.u32 	%r30, [%r10];
	shl.b32 	%r57, %r29, 2;
	add.s32 	%r31, %r52, %r57;
	ld.shared.u32 	%r32, [%r31];
	setp.gt.s32 	%p8, %r30, %r32;
	xor.pred  	%p9, %p7, %p8;
	not.pred 	%p10, %p9;
	@%p10 bra 	$L__BB2_13;
	st.shared.u32 	[%r10], %r32;
	st.shared.u32 	[%r31], %r30;
$L__BB2_13:
	bar.sync 	0;
	xor.b32  	%r33, %r28, %r13;
	setp.ge.s32 	%p11, %r13, %r33;
	@%p11 bra 	$L__BB2_16;
	setp.ne.s32 	%p12, %r25, 0;
	ld.shared.u32 	%r34, [%r14];
	shl.b32 	%r59, %r33, 2;
	add.s32 	%r35, %r52, %r59;
	ld.shared.u32 	%r36, [%r35];
	setp.gt.s32 	%p13, %r34, %r36;
	xor.pred  	%p14, %p12, %p13;
	not.pred 	%p15, %p14;
	@%p15 bra 	$L__BB2_16;
	st.shared.u32 	[%r14], %r36;
	st.shared.u32 	[%r35], %r34;
$L__BB2_16:
	bar.sync 	0;
	xor.b32  	%r37, %r28, %r17;
	setp.ge.s32 	%p16, %r17, %r37;
	@%p16 bra 	$L__BB2_19;
	setp.ne.s32 	%p17, %r26, 0;
	ld.shared.u32 	%r38, [%r18];
	shl.b32 	%r61, %r37, 2;
	add.s32 	%r39, %r52, %r61;
	ld.shared.u32 	%r40, [%r39];
	setp.gt.s32 	%p18, %r38, %r40;
	xor.pred  	%p19, %p17, %p18;
	not.pred 	%p20, %p19;
	@%p20 bra 	$L__BB2_19;
	st.shared.u32 	[%r18], %r40;
	st.shared.u32 	[%r39], %r38;
$L__BB2_19:
	bar.sync 	0;
	xor.b32  	%r41, %r28, %r23;
	setp.ge.s32 	%p21, %r23, %r41;
	@%p21 bra 	$L__BB2_22;
	setp.ne.s32 	%p22, %r27, 0;
	ld.shared.u32 	%r42, [%r21];
	shl.b32 	%r63, %r41, 2;
	add.s32 	%r43, %r52, %r63;
	ld.shared.u32 	%r44, [%r43];
	setp.gt.s32 	%p23, %r42, %r44;
	xor.pred  	%p24, %p22, %p23;
	not.pred 	%p25, %p24;
	@%p25 bra 	$L__BB2_22;
	st.shared.u32 	[%r21], %r44;
	st.shared.u32 	[%r43], %r42;
$L__BB2_22:
	bar.sync 	0;
	shr.u32 	%r73, %r28, 1;
	setp.gt.u32 	%p26, %r28, 1;
	@%p26 bra 	$L__BB2_10;
$L__BB2_23:
	setp.ge.s32 	%p27, %r4, %r47;
	@%p27 bra 	$L__BB2_25;
	ld.shared.u32 	%r65, [%r10];
	st.global.u32 	[%rd2], %r65;
$L__BB2_25:
	setp.ge.s32 	%p28, %r5, %r47;
	@%p28 bra 	$L__BB2_27;
	ld.shared.u32 	%r66, [%r14];
	st.global.u32 	[%rd3], %r66;
$L__BB2_27:
	setp.ge.s32 	%p29, %r6, %r47;
	@%p29 bra 	$L__BB2_29;
	ld.shared.u32 	%r67, [%r18];
	st.global.u32 	[%rd4], %r67;
$L__BB2_29:
	setp.ge.s32 	%p30, %r7, %r47;
	@%p30 bra 	$L__BB2_31;
	ld.shared.u32 	%r68, [%r21];
	st.global.u32 	[%rd5], %r68;
$L__BB2_31:
	ret;

}
	// .globl	_Z29BitonicSort_shared_batched_8xPiii
.visible .entry _Z29BitonicSort_shared_batched_8xPiii(
	.param .u64 .ptr .align 1 _Z29BitonicSort_shared_batched_8xPiii_param_0,
	.param .u32 _Z29BitonicSort_shared_batched_8xPiii_param_1,
	.param .u32 _Z29BitonicSort_shared_batched_8xPiii_param_2
)
{
	.reg .pred 	%p<59>;
	.reg .b32 	%r<147>;
	.reg .b64 	%rd<19>;

	ld.param.u64 	%rd10, [_Z29BitonicSort_shared_batched_8xPiii_param_0];
	ld.param.u32 	%r78, [_Z29BitonicSort_shared_batched_8xPiii_param_2];
	cvta.to.global.u64 	%rd1, %rd10;
	mov.u32 	%r1, %ntid.x;
	mov.u32 	%r80, %ctaid.x;
	mul.lo.s32 	%r81, %r1, %r80;
	shl.b32 	%r82, %r81, 3;
	mov.u32 	%r2, %tid.x;
	add.s32 	%r3, %r82, %r2;
	add.s32 	%r4, %r3, %r1;
	add.s32 	%r5, %r4, %r1;
	add.s32 	%r6, %r5, %r1;
	add.s32 	%r7, %r6, %r1;
	add.s32 	%r8, %r7, %r1;
	add.s32 	%r9, %r8, %r1;
	add.s32 	%r10, %r9, %r1;
	setp.ge.s32 	%p1, %r3, %r78;
	mul.wide.s32 	%rd11, %r3, 4;
	add.s64 	%rd2, %rd1, %rd11;
	mov.b32 	%r138, 2147483647;
	@%p1 bra 	$L__BB3_2;
	ld.global.u32 	%r138, [%rd2];
$L__BB3_2:
	shl.b32 	%r84, %r2, 2;
	mov.u32 	%r85, tileValues;
	add.s32 	%r13, %r85, %r84;
	st.shared.u32 	[%r13], %r138;
	setp.ge.s32 	%p2, %r4, %r78;
	mul.wide.s32 	%rd12, %r4, 4;
	add.s64 	%rd3, %rd1, %rd12;
	mov.b32 	%r139, 2147483647;
	@%p2 bra 	$L__BB3_4;
	ld.global.u32 	%r139, [%rd3];
$L__BB3_4:
	add.s32 	%r16, %r2, %r1;
	shl.b32 	%r17, %r1, 2;
	add.s32 	%r18, %r13, %r17;
	st.shared.u32 	[%r18], %r139;
	setp.ge.s32 	%p3, %r5, %r78;
	mul.wide.s32 	%rd13, %r5, 4;
	add.s64 	%rd4, %rd1, %rd13;
	mov.b32 	%r140, 2147483647;
	@%p3 bra 	$L__BB3_6;
	ld.global.u32 	%r140, [%rd4];
$L__BB3_6:
	add.s32 	%r21, %r16, %r1;
	add.s32 	%r22, %r18, %r17;
	st.shared.u32 	[%r22], %r140;
	setp.ge.s32 	%p4, %r6, %r78;
	mul.wide.s32 	%rd14, %r6, 4;
	add.s64 	%rd5, %rd1, %rd14;
	mov.b32 	%r141, 2147483647;
	@%p4 bra 	$L__BB3_8;
	ld.global.u32 	%r141, [%rd5];
$L__BB3_8:
	add.s32 	%r25, %r21, %r1;
	add.s32 	%r26, %r22, %r17;
	st.shared.u32 	[%r26], %r141;
	setp.ge.s32 	%p5, %r7, %r78;
	mul.wide.s32 	%rd15, %r7, 4;
	add.s64 	%rd6, %rd1, %rd15;
	mov.b32 	%r142, 2147483647;
	@%p5 bra 	$L__BB3_10;
	ld.global.u32 	%r142, [%rd6];
$L__BB3_10:
	add.s32 	%r29, %r25, %r1;
	add.s32 	%r30, %r26, %r17;
	st.shared.u32 	[%r30], %r142;
	setp.ge.s32 	%p6, %r8, %r78;
	mul.wide.s32 	%rd16, %r8, 4;
	add.s64 	%rd7, %rd1, %rd16;
	mov.b32 	%r143, 2147483647;
	@%p6 bra 	$L__BB3_12;
	ld.global.u32 	%r143, [%rd7];
$L__BB3_12:
	add.s32 	%r33, %r29, %r1;
	add.s32 	%r34, %r30, %r17;
	st.shared.u32 	[%r34], %r143;
	setp.ge.s32 	%p7, %r9, %r78;
	mul.wide.s32 	%rd17, %r9, 4;
	add.s64 	%rd8, %rd1, %rd17;
	mov.b32 	%r144, 2147483647;
	@%p7 bra 	$L__BB3_14;
	ld.global.u32 	%r144, [%rd8];
$L__BB3_14:
	add.s32 	%r37, %r33, %r1;
	add.s32 	%r38, %r34, %r17;
	st.shared.u32 	[%r38], %r144;
	setp.ge.s32 	%p8, %r10, %r78;
	mul.wide.s32 	%rd18, %r10, 4;
	add.s64 	%rd9, %rd1, %rd18;
	mov.b32 	%r145, 2147483647;
	@%p8 bra 	$L__BB3_16;
	ld.global.u32 	%r145, [%rd9];
$L__BB3_16:
	ld.param.u32 	%r129, [_Z29BitonicSort_shared_batched_8xPiii_param_1];
	add.s32 	%r41, %r38, %r17;
	st.shared.u32 	[%r41], %r145;
	bar.sync 	0;
	shr.s32 	%r92, %r129, 1;
	min.s32 	%r146, %r92, %r17;
	setp.lt.s32 	%p9, %r92, 1;
	@%p9 bra 	$L__BB3_42;
$L__BB3_17:
	mov.u32 	%r43, %r146;
	xor.b32  	%r44, %r43, %r2;
	setp.ge.s32 	%p10, %r2, %r44;
	@%p10 bra 	$L__BB3_20;
	ld.param.u32 	%r130, [_Z29BitonicSort_shared_batched_8xPiii_param_1];
	and.b32  	%r93, %r3, %r130;
	setp.ne.s32 	%p11, %r93, 0;
	ld.shared.u32 	%r45, [%r13];
	shl.b32 	%r94, %r44, 2;
	mov.u32 	%r95, tileValues;
	add.s32 	%r46, %r95, %r94;
	ld.shared.u32 	%r47, [%r46];
	setp.gt.s32 	%p12, %r45, %r47;
	xor.pred  	%p13, %p11, %p12;
	not.pred 	%p14, %p13;
	@%p14 bra 	$L__BB3_20;
	st.shared.u32 	[%r13], %r47;
	st.shared.u32 	[%r46], %r45;
$L__BB3_20:
	bar.sync 	0;
	xor.b32  	%r48, %r43, %r16;
	setp.ge.s32 	%p15, %r16, %r48;
	@%p15 bra 	$L__BB3_23;
	ld.param.u32 	%r131, [_Z29BitonicSort_shared_batched_8xPiii_param_1];
	and.b32  	%r96, %r4, %r131;
	setp.ne.s32 	%p16, %r96, 0;
	ld.shared.u32 	%r49, [%r18];
	shl.b32 	%r97, %r48, 2;
	mov.u32 	%r98, tileValues;
	add.s32 	%r50, %r98, %r97;
	ld.shared.u32 	%r51, [%r50];
	setp.gt.s32 	%p17, %r49, %r51;
	xor.pred  	%p18, %p16, %p17;
	not.pred 	%p19, %p18;
	@%p19 bra 	$L__BB3_23;
	st.shared.u32 	[%r18], %r51;
	st.shared.u32 	[%r50], %r49;
$L__BB3_23:
	bar.sync 	0;
	mov.u32 	%r99, %ntid.x;
	add.s32 	%r100, %r16, %r99;
	xor.b32  	%r52, %r43, %r100;
	setp.ge.s32 	%p20, %r100, %r52;
	@%p20 bra 	$L__BB3_26;
	ld.param.u32 	%r132, [_Z29BitonicSort_shared_batched_8xPiii_param_1];
	and.b32  	%r101, %r5, %r132;
	setp.ne.s32 	%p21, %r101, 0;
	ld.shared.u32 	%r53, [%r22];
	shl.b32 	%r102, %r52, 2;
	mov.u32 	%r103, tileValues;
	add.s32 	%r54, %r103, %r102;
	ld.shared.u32 	%r55, [%r54];
	setp.gt.s32 	%p22, %r53, %r55;
	xor.pred  	%p23, %p21, %p22;
	not.pred 	%p24, %p23;
	@%p24 bra 	$L__BB3_26;
	st.shared.u32 	[%r22], %r55;
	st.shared.u32 	[%r54], %r53;
$L__BB3_26:
	bar.sync 	0;
	xor.b32  	%r56, %r43, %r25;
	setp.ge.s32 	%p25, %r25, %r56;
	@%p25 bra 	$L__BB3_29;
	ld.param.u32 	%r133, [_Z29BitonicSort_shared_batched_8xPiii_param_1];
	and.b32  	%r104, %r6, %r133;
	setp.ne.s32 	%p26, %r104, 0;
	ld.shared.u32 	%r57, [%r26];
	shl.b32 	%r105, %r56, 2;
	mov.u32 	%r106, tileValues;
	add.s32 	%r58, %r106, %r105;
	ld.shared.u32 	%r59, [%r58];
	setp.gt.s32 	%p27, %r57, %r59;
	xor.pred  	%p28, %p26, %p27;
	not.pred 	%p29, %p28;
	@%p29 bra 	$L__BB3_29;
	st.shared.u32 	[%r26], %r59;
	st.shared.u32 	[%r58], %r57;
$L__BB3_29:
	bar.sync 	0;
	xor.b32  	%r60, %r43, %r29;
	setp.ge.s32 	%p30, %r29, %r60;
	@%p30 bra 	$L__BB3_32;
	ld.param.u32 	%r134, [_Z29BitonicSort_shared_batched_8xPiii_param_1];
	and.b32  	%r107, %r7, %r134;
	setp.ne.s32 	%p31, %r107, 0;
	ld.shared.u32 	%r61, [%r30];
	shl.b32 	%r108, %r60, 2;
	mov.u32 	%r109, tileValues;
	add.s32 	%r62, %r109, %r108;
	ld.shared.u32 	%r63, [%r62];
	setp.gt.s32 	%p32, %r61, %r63;
	xor.pred  	%p33, %p31, %p32;
	not.pred 	%p34, %p33;
	@%p34 bra 	$L__BB3_32;
	st.shared.u32 	[%r30], %r63;
	st.shared.u32 	[%r62], %r61;
$L__BB3_32:
	bar.sync 	0;
	xor.b32  	%r64, %r43, %r33;
	setp.ge.s32 	%p35, %r33, %r64;
	@%p35 bra 	$L__BB3_35;
	ld.param.u32 	%r135, [_Z29BitonicSort_shared_batched_8xPiii_param_1];
	and.b32  	%r110, %r8, %r135;
	setp.ne.s32 	%p36, %r110, 0;
	ld.shared.u32 	%r65, [%r34];
	shl.b32 	%r111, %r64, 2;
	mov.u32 	%r112, tileValues;
	add.s32 	%r66, %r112, %r111;
	ld.shared.u32 	%r67, [%r66];
	setp.gt.s32 	%p37, %r65, %r67;
	xor.pred  	%p38, %p36, %p37;
	not.pred 	%p39, %p38;
	@%p39 bra 	$L__BB3_35;
	st.shared.u32 	[%r34], %r67;
	st.shared.u32 	[%r66], %r65;
$L__BB3_35:
	bar.sync 	0;
	xor.b32  	%r68, %r43, %r37;
	setp.ge.s32 	%p40, %r37, %r68;
	@%p40 bra 	$L__BB3_38;
	ld.param.u32 	%r136, [_Z29BitonicSort_shared_batched_8xPiii_param_1];
	and.b32  	%r113, %r9, %r136;
	setp.ne.s32 	%p41, %r113, 0;
	ld.shared.u32 	%r69, [%r38];
	shl.b32 	%r114, %r68, 2;
	mov.u32 	%r115, tileValues;
	add.s32 	%r70, %r115, %r114;
	ld.shared.u32 	%r71, [%r70];
	setp.gt.s32 	%p42, %r69, %r71;
	xor.pred  	%p43, %p41, %p42;
	not.pred 	%p44, %p43;
	@%p44 bra 	$L__BB3_38;
	st.shared.u32 	[%r38], %r71;
	st.shared.u32 	[%r70], %r69;
$L__BB3_38:
	bar.sync 	0;
	mov.u32 	%r116, %ntid.x;
	add.s32 	%r117, %r37, %r116;
	xor.b32  	%r72, %r43, %r117;
	setp.ge.s32 	%p45, %r117, %r72;
	@%p45 bra 	$L__BB3_41;
	ld.param.u32 	%r137, [_Z29BitonicSort_shared_batched_8xPiii_param_1];
	and.b32  	%r118, %r10, %r137;
	setp.ne.s32 	%p46, %r118, 0;
	ld.shared.u32 	%r73, [%r41];
	shl.b32 	%r119, %r72, 2;
	mov.u32 	%r120, tileValues;
	add.s32 	%r74, %r120, %r119;
	ld.shared.u32 	%r75, [%r74];
	setp.gt.s32 	%p47, %r73, %r75;
	xor.pred  	%p48, %p46, %p47;
	not.pred 	%p49, %p48;
	@%p49 bra 	$L__BB3_41;
	st.shared.u32 	[%r41], %r75;
	st.shared.u32 	[%r74], %r73;
$L__BB3_41:
	bar.sync 	0;
	shr.u32 	%r146, %r43, 1;
	setp.gt.u32 	%p50, %r43, 1;
	@%p50 bra 	$L__BB3_17;
$L__BB3_42:
	setp.ge.s32 	%p51, %r3, %r78;
	@%p51 bra 	$L__BB3_44;
	ld.shared.u32 	%r121, [%r13];
	st.global.u32 	[%rd2], %r121;
$L__BB3_44:
	setp.ge.s32 	%p52, %r4, %r78;
	@%p52 bra 	$L__BB3_46;
	ld.shared.u32 	%r122, [%r18];
	st.global.u32 	[%rd3], %r122;
$L__BB3_46:
	setp.ge.s32 	%p53, %r5, %r78;
	@%p53 bra 	$L__BB3_48;
	ld.shared.u32 	%r123, [%r22];
	st.global.u32 	[%rd4], %r123;
$L__BB3_48:
	setp.ge.s32 	%p54, %r6, %r78;
	@%p54 bra 	$L__BB3_50;
	ld.shared.u32 	%r124, [%r26];
	st.global.u32 	[%rd5], %r124;
$L__BB3_50:
	setp.ge.s32 	%p55, %r7, %r78;
	@%p55 bra 	$L__BB3_52;
	ld.shared.u32 	%r125, [%r30];
	st.global.u32 	[%rd6], %r125;
$L__BB3_52:
	setp.ge.s32 	%p56, %r8, %r78;
	@%p56 bra 	$L__BB3_54;
	ld.shared.u32 	%r126, [%r34];
	st.global.u32 	[%rd7], %r126;
$L__BB3_54:
	setp.ge.s32 	%p57, %r9, %r78;
	@%p57 bra 	$L__BB3_56;
	ld.shared.u32 	%r127, [%r38];
	st.global.u32 	[%rd8], %r127;
$L__BB3_56:
	setp.ge.s32 	%p58, %r10, %r78;
	@%p58 bra 	$L__BB3_58;
	ld.shared.u32 	%r128, [%r41];
	st.global.u32 	[%rd9], %r128;
$L__BB3_58:
	ret;

}


// ===== COMPILED SASS (sm_100) =====

	.target	sm_100

	.elftype	@"ET_EXEC"


//--------------------- .note.nv.tkinfo           --------------------------
	.section	.note.nv.tkinfo,"",@"SHT_NOTE"
	.sectionflags	@"SHF_NOTE_NV_TKINFO"
	.tkinfo
        /*0018*/ 	.word	0x00000002
        /*0030*/ 	.string	""
        /*0030*/ 	.string	"ptxas"
        /*0030*/ 	.string	"Cuda compilation tools, release 13.0, V13.0.88"
        /*0030*/ 	.string	"Build cuda_13.0.r13.0/compiler.36424714_0"
        /*0030*/ 	.string	"-arch sm_100 -m 64 "



//--------------------- .note.nv.cuinfo           --------------------------
	.section	.note.nv.cuinfo,"",@"SHT_NOTE"
	.sectionflags	@"SHF_NOTE_NV_CUINFO"
        /*0018*/ 	.short	0x0002
        /*001a*/ 	.short	0x0064
        /*001c*/ 	.short	0x0082
	.zero		2


//--------------------- .nv.info                  --------------------------
	.section	.nv.info,"",@"SHT_CUDA_INFO"
	.align	4


	//----- nvinfo : EIATTR_REGCOUNT
	.align		4
        /*0000*/ 	.byte	0x04, 0x2f
        /*0002*/ 	.short	(.L_1 - .L_0)
	.align		4
.L_0:
        /*0004*/ 	.word	index@(_Z10PadWithMaxPiii)
        /*0008*/ 	.word	0x00000012


	//----- nvinfo : EIATTR_FRAME_SIZE
	.align		4
.L_1:
        /*000c*/ 	.byte	0x04, 0x11
        /*000e*/ 	.short	(.L_3 - .L_2)
	.align		4
.L_2:
        /*0010*/ 	.word	index@(_Z10PadWithMaxPiii)
        /*0014*/ 	.word	0x00000000


	//----- nvinfo : EIATTR_REGCOUNT
	.align		4
.L_3:
        /*0018*/ 	.byte	0x04, 0x2f
        /*001a*/ 	.short	(.L_5 - .L_4)
	.align		4
.L_4:
        /*001c*/ 	.word	index@(_Z18BitonicSort_globalPiiii)
        /*0020*/ 	.word	0x0000000f


	//----- nvinfo : EIATTR_FRAME_SIZE
	.align		4
.L_5:
        /*0024*/ 	.byte	0x04, 0x11
        /*0026*/ 	.short	(.L_7 - .L_6)
	.align		4
.L_6:
        /*0028*/ 	.word	index@(_Z18BitonicSort_globalPiiii)
        /*002c*/ 	.word	0x00000000


	//----- nvinfo : EIATTR_REGCOUNT
	.align		4
.L_7:
        /*0030*/ 	.byte	0x04, 0x2f
        /*0032*/ 	.short	(.L_9 - .L_8)
	.align		4
.L_8:
        /*0034*/ 	.word	index@(_Z29BitonicSort_shared_batched_4xPiii)
        /*0038*/ 	.word	0x0000001c


	//----- nvinfo : EIATTR_FRAME_SIZE
	.align		4
.L_9:
        /*003c*/ 	.byte	0x04, 0x11
        /*003e*/ 	.short	(.L_11 - .L_10)
	.align		4
.L_10:
        /*0040*/ 	.word	index@(_Z29BitonicSort_shared_batched_4xPiii)
        /*0044*/ 	.word	0x00000000


	//----- nvinfo : EIATTR_REGCOUNT
	.align		4
.L_11:
        /*0048*/ 	.byte	0x04, 0x2f
        /*004a*/ 	.short	(.L_13 - .L_12)
	.align		4
.L_12:
        /*004c*/ 	.word	index@(_Z29BitonicSort_shared_batched_8xPiii)
        /*0050*/ 	.word	0x00000030


	//----- nvinfo : EIATTR_FRAME_SIZE
	.align		4
.L_13:
        /*0054*/ 	.byte	0x04, 0x11
        /*0056*/ 	.short	(.L_15 - .L_14)
	.align		4
.L_14:
        /*0058*/ 	.word	index@(_Z29BitonicSort_shared_batched_8xPiii)
        /*005c*/ 	.word	0x00000000


	//----- nvinfo : EIATTR_MIN_STACK_SIZE
	.align		4
.L_15:
        /*0060*/ 	.byte	0x04, 0x12
        /*0062*/ 	.short	(.L_17 - .L_16)
	.align		4
.L_16:
        /*0064*/ 	.word	index@(_Z29BitonicSort_shared_batched_8xPiii)
        /*0068*/ 	.word	0x00000000


	//----- nvinfo : EIATTR_MIN_STACK_SIZE
	.align		4
.L_17:
        /*006c*/ 	.byte	0x04, 0x12
        /*006e*/ 	.short	(.L_19 - .L_18)
	.align		4
.L_18:
        /*0070*/ 	.word	index@(_Z29BitonicSort_shared_batched_4xPiii)
        /*0074*/ 	.word	0x00000000


	//----- nvinfo : EIATTR_MIN_STACK_SIZE
	.align		4
.L_19:
        /*0078*/ 	.byte	0x04, 0x12
        /*007a*/ 	.short	(.L_21 - .L_20)
	.align		4
.L_20:
        /*007c*/ 	.word	index@(_Z18BitonicSort_globalPiiii)
        /*0080*/ 	.word	0x00000000


	//----- nvinfo : EIATTR_MIN_STACK_SIZE
	.align		4
.L_21:
        /*0084*/ 	.byte	0x04, 0x12
        /*0086*/ 	.short	(.L_23 - .L_22)
	.align		4
.L_22:
        /*0088*/ 	.word	index@(_Z10PadWithMaxPiii)
        /*008c*/ 	.word	0x00000000
.L_23:


//--------------------- .nv.compat                --------------------------
	.section	.nv.compat,"",@"SHT_CUDA_COMPAT_INFO"
	.align	4
        /*0000*/ 	.byte	0x02, 0x09, 0x00, 0x00, 0x02, 0x02, 0x01, 0x00, 0x02, 0x05, 0x05, 0x00, 0x03, 0x07, 0x01, 0x01
        /*0010*/ 	.byte	0x02, 0x03, 0x00, 0x00, 0x02, 0x06, 0x01, 0x00, 0x04, 0x0b, 0x08, 0x00, 0x09, 0x00, 0x00, 0x00
        /*0020*/ 	.byte	0x00, 0x00, 0x00, 0x00


//--------------------- .nv.info._Z29BitonicSort_shared_batched_8xPiii --------------------------
	.section	.nv.info._Z29BitonicSort_shared_batched_8xPiii,"",@"SHT_CUDA_INFO"
	.sectionflags	@""
	.align	4


	//----- nvinfo : EIATTR_CUDA_API_VERSION
	.align		4
        /*0000*/ 	.byte	0x04, 0x37
        /*0002*/ 	.short	(.L_25 - .L_24)
.L_24:
        /*0004*/ 	.word	0x00000082


	//----- nvinfo : EIATTR_KPARAM_INFO
	.align		4
.L_25:
        /*0008*/ 	.byte	0x04, 0x17
        /*000a*/ 	.short	(.L_27 - .L_26)
.L_26:
        /*000c*/ 	.word	0x00000000
        /*0010*/ 	.short	0x0002
        /*0012*/ 	.short	0x000c
        /*0014*/ 	.byte	0x00, 0xf0, 0x11, 0x00


	//----- nvinfo : EIATTR_KPARAM_INFO
	.align		4
.L_27:
        /*0018*/ 	.byte	0x04, 0x17
        /*001a*/ 	.short	(.L_29 - .L_28)
.L_28:
        /*001c*/ 	.word	0x00000000
        /*0020*/ 	.short	0x0001
        /*0022*/ 	.short	0x0008
        /*0024*/ 	.byte	0x00, 0xf0, 0x11, 0x00


	//----- nvinfo : EIATTR_KPARAM_INFO
	.align		4
.L_29:
        /*0028*/ 	.byte	0x04, 0x17
        /*002a*/ 	.short	(.L_31 - .L_30)
.L_30:
        /*002c*/ 	.word	0x00000000
        /*0030*/ 	.short	0x0000
        /*0032*/ 	.short	0x0000
        /*0034*/ 	.byte	0x00, 0xf5, 0x21, 0x00


	//----- nvinfo : EIATTR_SPARSE_MMA_MASK
	.align		4
.L_31:
        /*0038*/ 	.byte	0x03, 0x50
        /*003a*/ 	.short	0x0000


	//----- nvinfo : EIATTR_MAXREG_COUNT
	.align		4
        /*003c*/ 	.byte	0x03, 0x1b
        /*003e*/ 	.short	0x00ff


	//----- nvinfo : EIATTR_NUM_BARRIERS
	.align		4
        /*0040*/ 	.byte	0x02, 0x4c
        /*0042*/ 	.byte	0x01
	.zero		1


	//----- nvinfo : EIATTR_MERCURY_ISA_VERSION
	.align		4
        /*0044*/ 	.byte	0x03, 0x5f
        /*0046*/ 	.short	0x0101


	//----- nvinfo : EIATTR_VRC_CTA_INIT_COUNT
	.align		4
        /*0048*/ 	.byte	0x02, 0x4a
	.zero		1
	.zero		1


	//----- nvinfo : EIATTR_EXIT_INSTR_OFFSETS
	.align		4
        /*004c*/ 	.byte	0x04, 0x1c
        /*004e*/ 	.short	(.L_33 - .L_32)


	//   ....[0]....
.L_32:
        /*0050*/ 	.word	0x00000f00


	//   ....[1]....
        /*0054*/ 	.word	0x00000f30


	//----- nvinfo : EIATTR_CRS_STACK_SIZE
	.align		4
.L_33:
        /*0058*/ 	.byte	0x04, 0x1e
        /*005a*/ 	.short	(.L_35 - .L_34)
.L_34:
        /*005c*/ 	.word	0x00000000


	//----- nvinfo : EIATTR_CBANK_PARAM_SIZE
	.align		4
.L_35:
        /*0060*/ 	.byte	0x03, 0x19
        /*0062*/ 	.short	0x0010


	//----- nvinfo : EIATTR_PARAM_CBANK
	.align		4
        /*0064*/ 	.byte	0x04, 0x0a
        /*0066*/ 	.short	(.L_37 - .L_36)
	.align		4
.L_36:
        /*0068*/ 	.word	index@(.nv.constant0._Z29BitonicSort_shared_batched_8xPiii)
        /*006c*/ 	.short	0x0380
        /*006e*/ 	.short	0x0010


	//----- nvinfo : EIATTR_SW_WAR
	.align		4
.L_37:
        /*0070*/ 	.byte	0x04, 0x36
        /*0072*/ 	.short	(.L_39 - .L_38)
.L_38:
        /*0074*/ 	.word	0x00000008
.L_39:


//--------------------- .nv.info._Z29BitonicSort_shared_batched_4xPiii --------------------------
	.section	.nv.info._Z29BitonicSort_shared_batched_4xPiii,"",@"SHT_CUDA_INFO"
	.sectionflags	@""
	.align	4


	//----- nvinfo : EIATTR_CUDA_API_VERSION
	.align		4
        /*0000*/ 	.byte	0x04, 0x37
        /*0002*/ 	.short	(.L_41 - .L_40)
.L_40:
        /*0004*/ 	.word	0x00000082


	//----- nvinfo : EIATTR_KPARAM_INFO
	.align		4
.L_41:
        /*0008*/ 	.byte	0x04, 0x17
        /*000a*/ 	.short	(.L_43 - .L_42)
.L_42:
        /*000c*/ 	.word	0x00000000
        /*0010*/ 	.short	0x0002
        /*0012*/ 	.short	0x000c
        /*0014*/ 	.byte	0x00, 0xf0, 0x11, 0x00


	//----- nvinfo : EIATTR_KPARAM_INFO
	.align		4
.L_43:
        /*0018*/ 	.byte	0x04, 0x17
        /*001a*/ 	.short	(.L_45 - .L_44)
.L_44:
        /*001c*/ 	.word	0x00000000
        /*0020*/ 	.short	0x0001
        /*0022*/ 	.short	0x0008
        /*0024*/ 	.byte	0x00, 0xf0, 0x11, 0x00


	//----- nvinfo : EIATTR_KPARAM_INFO
	.align		4
.L_45:
        /*0028*/ 	.byte	0x04, 0x17
        /*002a*/ 	.short	(.L_47 - .L_46)
.L_46:
        /*002c*/ 	.word	0x00000000
        /*0030*/ 	.short	0x0000
        /*0032*/ 	.short	0x0000
        /*0034*/ 	.byte	0x00, 0xf5, 0x21, 0x00


	//----- nvinfo : EIATTR_SPARSE_MMA_MASK
	.align		4
.L_47:
        /*0038*/ 	.byte	0x03, 0x50
        /*003a*/ 	.short	0x0000


	//----- nvinfo : EIATTR_MAXREG_COUNT
	.align		4
        /*003c*/ 	.byte	0x03, 0x1b
        /*003e*/ 	.short	0x00ff


	//----- nvinfo : EIATTR_NUM_BARRIERS
	.align		4
        /*0040*/ 	.byte	0x02, 0x4c
        /*0042*/ 	.byte	0x01
	.zero		1


	//----- nvinfo : EIATTR_MERCURY_ISA_VERSION
	.align		4
        /*0044*/ 	.byte	0x03, 0x5f
        /*0046*/ 	.short	0x0101


	//----- nvinfo : EIATTR_VRC_CTA_INIT_COUNT
	.align		4
        /*0048*/ 	.byte	0x02, 0x4a
	.zero		1
	.zero		1


	//----- nvinfo : EIATTR_EXIT_INSTR_OFFSETS
	.align		4
        /*004c*/ 	.byte	0x04, 0x1c
        /*004e*/ 	.short	(.L_49 - .L_48)


	//   ....[0]....
.L_48:
        /*0050*/ 	.word	0x00000750


	//   ....[1]....
        /*0054*/ 	.word	0x00000780


	//----- nvinfo : EIATTR_CRS_STACK_SIZE
	.align		4
.L_49:
        /*0058*/ 	.byte	0x04, 0x1e
        /*005a*/ 	.short	(.L_51 - .L_50)
.L_50:
        /*005c*/ 	.word	0x00000000


	//----- nvinfo : EIATTR_CBANK_PARAM_SIZE
	.align		4
.L_51:
        /*0060*/ 	.byte	0x03, 0x19
        /*0062*/ 	.short	0x0010


	//----- nvinfo : EIATTR_PARAM_CBANK
	.align		4
        /*0064*/ 	.byte	0x04, 0x0a
        /*0066*/ 	.short	(.L_53 - .L_52)
	.align		4
.L_52:
        /*0068*/ 	.word	index@(.nv.constant0._Z29BitonicSort_shared_batched_4xPiii)
        /*006c*/ 	.short	0x0380
        /*006e*/ 	.short	0x0010


	//----- nvinfo : EIATTR_SW_WAR
	.align		4
.L_53:
        /*0070*/ 	.byte	0x04, 0x36
        /*0072*/ 	.short	(.L_55 - .L_54)
.L_54:
        /*0074*/ 	.word	0x00000008
.L_55:


//--------------------- .nv.info._Z18BitonicSort_globalPiiii --------------------------
	.section	.nv.info._Z18BitonicSort_globalPiiii,"",@"SHT_CUDA_INFO"
	.sectionflags	@""
	.align	4


	//----- nvinfo : EIATTR_CUDA_API_VERSION
	.align		4
        /*0000*/ 	.byte	0x04, 0x37
        /*0002*/ 	.short	(.L_57 - .L_56)
.L_56:
        /*0004*/ 	.word	0x00000082


	//----- nvinfo : EIATTR_KPARAM_INFO
	.align		4
.L_57:
        /*0008*/ 	.byte	0x04, 0x17
        /*000a*/ 	.short	(.L_59 - .L_58)
.L_58:
        /*000c*/ 	.word	0x00000000
        /*0010*/ 	.short	0x0003
        /*0012*/ 	.short	0x0010
        /*0014*/ 	.byte	0x00, 0xf0, 0x11, 0x00


	//----- nvinfo : EIATTR_KPARAM_INFO
	.align		4
.L_59:
        /*0018*/ 	.byte	0x04, 0x17
        /*001a*/ 	.short	(.L_61 - .L_60)
.L_60:
        /*001c*/ 	.word	0x00000000
        /*0020*/ 	.short	0x0002
        /*0022*/ 	.short	0x000c
        /*0024*/ 	.byte	0x00, 0xf0, 0x11, 0x00


	//----- nvinfo : EIATTR_KPARAM_INFO
	.align		4
.L_61:
        /*0028*/ 	.byte	0x04, 0x17
        /*002a*/ 	.short	(.L_63 - .L_62)
.L_62:
        /*002c*/ 	.word	0x00000000
        /*0030*/ 	.short	0x0001
        /*0032*/ 	.short	0x0008
        /*0034*/ 	.byte	0x00, 0xf0, 0x11, 0x00


	//----- nvinfo : EIATTR_KPARAM_INFO
	.align		4
.L_63:
        /*0038*/ 	.byte	0x04, 0x17
        /*003a*/ 	.short	(.L_65 - .L_64)
.L_64:
        /*003c*/ 	.word	0x00000000
        /*0040*/ 	.short	0x0000
        /*0042*/ 	.short	0x0000
        /*0044*/ 	.byte	0x00, 0xf5, 0x21, 0x00


	//----- nvinfo : EIATTR_SPARSE_MMA_MASK
	.align		4
.L_65:
        /*0048*/ 	.byte	0x03, 0x50
        /*004a*/ 	.short	0x0000


	//----- nvinfo : EIATTR_MAXREG_COUNT
	.align		4
        /*004c*/ 	.byte	0x03, 0x1b
        /*004e*/ 	.short	0x00ff


	//----- nvinfo : EIATTR_MERCURY_ISA_VERSION
	.align		4
        /*0050*/ 	.byte	0x03, 0x5f
        /*0052*/ 	.short	0x0101


	//----- nvinfo : EIATTR_VRC_CTA_INIT_COUNT
	.align		4
        /*0054*/ 	.byte	0x02, 0x4a
	.zero		1
	.zero		1


	//----- nvinfo : EIATTR_EXIT_INSTR_OFFSETS
	.align		4
        /*0058*/ 	.byte	0x04, 0x1c
        /*005a*/ 	.short	(.L_67 - .L_66)


	//   ....[0]....
.L_66:
        /*005c*/ 	.word	0x00000090


	//   ....[1]....
        /*0060*/ 	.word	0x000001f0


	//   ....[2]....
        /*0064*/ 	.word	0x00000310


	//----- nvinfo : EIATTR_CRS_STACK_SIZE
	.align		4
.L_67:
        /*0068*/ 	.byte	0x04, 0x1e
        /*006a*/ 	.short	(.L_69 - .L_68)
.L_68:
        /*006c*/ 	.word	0x00000000


	//----- nvinfo : EIATTR_CBANK_PARAM_SIZE
	.align		4
.L_69:
        /*0070*/ 	.byte	0x03, 0x19
        /*0072*/ 	.short	0x0014


	//----- nvinfo : EIATTR_PARAM_CBANK
	.align		4
        /*0074*/ 	.byte	0x04, 0x0a
        /*0076*/ 	.short	(.L_71 - .L_70)
	.align		4
.L_70:
        /*0078*/ 	.word	index@(.nv.constant0._Z18BitonicSort_globalPiiii)
        /*007c*/ 	.short	0x0380
        /*007e*/ 	.short	0x0014


	//----- nvinfo : EIATTR_SW_WAR
	.align		4
.L_71:
        /*0080*/ 	.byte	0x04, 0x36
        /*0082*/ 	.short	(.L_73 - .L_72)
.L_72:
        /*0084*/ 	.word	0x00000008
.L_73:


//--------------------- .nv.info._Z10PadWithMaxPiii --------------------------
	.section	.nv.info._Z10PadWithMaxPiii,"",@"SHT_CUDA_INFO"
	.sectionflags	@""
	.align	4


	//----- nvinfo : EIATTR_CUDA_API_VERSION
	.align		4
        /*0000*/ 	.byte	0x04, 0x37
        /*0002*/ 	.short	(.L_75 - .L_74)
.L_74:
        /*0004*/ 	.word	0x00000082


	//----- nvinfo : EIATTR_KPARAM_INFO
	.align		4
.L_75:
        /*0008*/ 	.byte	0x04, 0x17
        /*000a*/ 	.short	(.L_77 - .L_76)
.L_76:
        /*000c*/ 	.word	0x00000000
        /*0010*/ 	.short	0x0002
        /*0012*/ 	.short	0x000c
        /*0014*/ 	.byte	0x00, 0xf0, 0x11, 0x00


	//----- nvinfo : EIATTR_KPARAM_INFO
	.align		4
.L_77:
        /*0018*/ 	.byte	0x04, 0x17
        /*001a*/ 	.short	(.L_79 - .L_78)
.L_78:
        /*001c*/ 	.word	0x00000000
        /*0020*/ 	.short	0x0001
        /*0022*/ 	.short	0x0008
        /*0024*/ 	.byte	0x00, 0xf0, 0x11, 0x00


	//----- nvinfo : EIATTR_KPARAM_INFO
	.align		4
.L_79:
        /*0028*/ 	.byte	0x04, 0x17
        /*002a*/ 	.short	(.L_81 - .L_80)
.L_80:
        /*002c*/ 	.word	0x00000000
        /*0030*/ 	.short	0x0000
        /*0032*/ 	.short	0x0000
        /*0034*/ 	.byte	0x00, 0xf5, 0x21, 0x00


	//----- nvinfo : EIATTR_SPARSE_MMA_MASK
	.align		4
.L_81:
        /*0038*/ 	.byte	0x03, 0x50
        /*003a*/ 	.short	0x0000


	//----- nvinfo : EIATTR_MAXREG_COUNT
	.align		4
        /*003c*/ 	.byte	0x03, 0x1b
        /*003e*/ 	.short	0x00ff


	//----- nvinfo : EIATTR_MERCURY_ISA_VERSION
	.align		4
        /*0040*/ 	.byte	0x03, 0x5f
        /*0042*/ 	.short	0x0101


	//----- nvinfo : EIATTR_VRC_CTA_INIT_COUNT
	.align		4
        /*0044*/ 	.byte	0x02, 0x4a
	.zero		1
	.zero		1


	//----- nvinfo : EIATTR_EXIT_INSTR_OFFSETS
	.align		4
        /*0048*/ 	.byte	0x04, 0x1c
        /*004a*/ 	.short	(.L_83 - .L_82)


	//   ....[0]....
.L_82:
        /*004c*/ 	.word	0x000000a0


	//   ....[1]....
        /*0050*/ 	.word	0x00000350


	//   ....[2]....
        /*0054*/ 	.word	0x00000430


	//----- nvinfo : EIATTR_CRS_STACK_SIZE
	.align		4
.L_83:
        /*0058*/ 	.byte	0x04, 0x1e
        /*005a*/ 	.short	(.L_85 - .L_84)
.L_84:
        /*005c*/ 	.word	0x00000000


	//----- nvinfo : EIATTR_CBANK_PARAM_SIZE
	.align		4
.L_85:
        /*0060*/ 	.byte	0x03, 0x19
        /*0062*/ 	.short	0x0010


	//----- nvinfo : EIATTR_PARAM_CBANK
	.align		4
        /*0064*/ 	.byte	0x04, 0x0a
        /*0066*/ 	.short	(.L_87 - .L_86)
	.align		4
.L_86:
        /*0068*/ 	.word	index@(.nv.constant0._Z10PadWithMaxPiii)
        /*006c*/ 	.short	0x0380
        /*006e*/ 	.short	0x0010


	//----- nvinfo : EIATTR_SW_WAR
	.align		4
.L_87:
        /*0070*/ 	.byte	0x04, 0x36
        /*0072*/ 	.short	(.L_89 - .L_88)
.L_88:
        /*0074*/ 	.word	0x00000008
.L_89:


//--------------------- .nv.callgraph             --------------------------
	.section	.nv.callgraph,"",@"SHT_CUDA_CALLGRAPH"
	.align	4
	.sectionentsize	8
	.align		4
        /*0000*/ 	.word	0x00000000
	.align		4
        /*0004*/ 	.word	0xffffffff
	.align		4
        /*0008*/ 	.word	0x00000000
	.align		4
        /*000c*/ 	.word	0xfffffffe
	.align		4
        /*0010*/ 	.word	0x00000000
	.align		4
        /*0014*/ 	.word	0xfffffffd
	.align		4
        /*0018*/ 	.word	0x00000000
	.align		4
        /*001c*/ 	.word	0xfffffffc


//--------------------- .text._Z29BitonicSort_shared_batched_8xPiii --------------------------
	.section	.text._Z29BitonicSort_shared_batched_8xPiii,"ax",@progbits
	.align	128
        .global         _Z29BitonicSort_shared_batched_8xPiii
        .type           _Z29BitonicSort_shared_batched_8xPiii,@function
        .size           _Z29BitonicSort_shared_batched_8xPiii,(.L_x_41 - _Z29BitonicSort_shared_batched_8xPiii)
        .other          _Z29BitonicSort_shared_batched_8xPiii,@"STO_CUDA_ENTRY STV_DEFAULT"
_Z29BitonicSort_shared_batched_8xPiii:
.text._Z29BitonicSort_shared_batched_8xPiii:
[----:B------:R-:W-:Y:S01]  /*0000*/  LDC R1, c[0x0][0x37c] ;  /* 0x0000df00ff017b82 */ /* 0x000fe20000000800 */
[----:B------:R-:W0:Y:S01]  /*0010*/  S2R R19, SR_CTAID.X ;  /* 0x0000000000137919 */ /* 0x000e220000002500 */
[----:B------:R-:W0:Y:S06]  /*0020*/  LDCU UR6, c[0x0][0x360] ;  /* 0x00006c00ff0677ac */ /* 0x000e2c0008000800 */
[----:B------:R-:W1:Y:S01]  /*0030*/  LDC.64 R16, c[0x0][0x380] ;  /* 0x0000e000ff107b82 */ /* 0x000e620000000a00 */
[----:B------:R-:W-:Y:S01]  /*0040*/  IMAD.MOV.U32 R35, RZ, RZ, 0x7fffffff ;  /* 0x7fffffffff237424 */ /* 0x000fe200078e00ff */
[----:B------:R-:W2:Y:S01]  /*0050*/  S2R R0, SR_TID.X ;  /* 0x0000000000007919 */ /* 0x000ea20000002100 */
[----:B------:R-:W3:Y:S01]  /*0060*/  LDCU UR4, c[0x0][0x38c] ;  /* 0x00007180ff0477ac */ /* 0x000ee20008000800 */
[----:B------:R-:W-:-:S02]  /*0070*/  IMAD.MOV.U32 R37, RZ, RZ, 0x7fffffff ;  /* 0x7fffffffff257424 */ /* 0x000fc400078e00ff */
[----:B------:R-:W-:Y:S01]  /*0080*/  IMAD.MOV.U32 R39, RZ, RZ, 0x7fffffff ;  /* 0x7fffffffff277424 */ /* 0x000fe200078e00ff */
[----:B------:R-:W4:Y:S01]  /*0090*/  LDCU.64 UR8, c[0x0][0x358] ;  /* 0x00006b00ff0877ac */ /* 0x000f220008000a00 */
[----:B------:R-:W-:Y:S02]  /*00a0*/  IMAD.MOV.U32 R41, RZ, RZ, 0x7fffffff ;  /* 0x7fffffffff297424 */ /* 0x000fe400078e00ff */
[----:B------:R-:W-:Y:S02]  /*00b0*/  IMAD.MOV.U32 R43, RZ, RZ, 0x7fffffff ;  /* 0x7fffffffff2b7424 */ /* 0x000fe400078e00ff */
[----:B------:R-:W-:Y:S02]  /*00c0*/  IMAD.MOV.U32 R45, RZ, RZ, 0x7fffffff ;  /* 0x7fffffffff2d7424 */ /* 0x000fe400078e00ff */
[----:B------:R-:W-:Y:S02]  /*00d0*/  IMAD.MOV.U32 R32, RZ, RZ, 0x7fffffff ;  /* 0x7fffffffff207424 */ /* 0x000fe400078e00ff */
[----:B0-----:R-:W-:-:S04]  /*00e0*/  IMAD R19, R19, UR6, RZ ;  /* 0x0000000613137c24 */ /* 0x001fc8000f8e02ff */
[----:B--2---:R-:W-:-:S04]  /*00f0*/  IMAD R19, R19, 0x8, R0 ;  /* 0x0000000813137824 */ /* 0x004fc800078e0200 */
[C---:B------:R-:W-:Y:S01]  /*0100*/  VIADD R21, R19.reuse, UR6 ;  /* 0x0000000613157c36 */ /* 0x040fe20008000000 */
[C---:B---3--:R-:W-:Y:S01]  /*0110*/  ISETP.GE.AND P2, PT, R19.reuse, UR4, PT ;  /* 0x0000000413007c0c */ /* 0x048fe2000bf46270 */
[----:B-1----:R-:W-:-:S03]  /*0120*/  IMAD.WIDE R14, R19, 0x4, R16 ;  /* 0x00000004130e7825 */ /* 0x002fc600078e0210 */
[C---:B------:R-:W-:Y:S01]  /*0130*/  ISETP.GE.AND P1, PT, R21.reuse, UR4, PT ;  /* 0x0000000415007c0c */ /* 0x040fe2000bf26270 */
[----:B------:R-:W-:-:S04]  /*0140*/  VIADD R23, R21, UR6 ;  /* 0x0000000615177c36 */ /* 0x000fc80008000000 */
[C---:B------:R-:W-:Y:S01]  /*0150*/  VIADD R25, R23.reuse, UR6 ;  /* 0x0000000617197c36 */ /* 0x040fe20008000000 */
[----:B------:R-:W-:-:S03]  /*0160*/  ISETP.GE.AND P0, PT, R23, UR4, PT ;  /* 0x0000000417007c0c */ /* 0x000fc6000bf06270 */
[----:B------:R-:W-:Y:S01]  /*0170*/  VIADD R27, R25, UR6 ;  /* 0x00000006191b7c36 */ /* 0x000fe20008000000 */
[----:B----4-:R-:W2:Y:S03]  /*0180*/  @!P2 LDG.E R35, desc[UR8][R14.64] ;  /* 0x000000080e23a981 */ /* 0x010ea6000c1e1900 */
[----:B------:R-:W-:-:S04]  /*0190*/  VIADD R29, R27, UR6 ;  /* 0x000000061b1d7c36 */ /* 0x000fc80008000000 */
[----:B------:R-:W-:Y:S01]  /*01a0*/  VIADD R31, R29, UR6 ;  /* 0x000000061d1f7c36 */ /* 0x000fe20008000000 */
[----:B------:R-:W-:-:S03]  /*01b0*/  ISETP.GE.AND P2, PT, R25, UR4, PT ;  /* 0x0000000419007c0c */ /* 0x000fc6000bf46270 */
[----:B------:R-:W-:Y:S01]  /*01c0*/  VIADD R33, R31, UR6 ;  /* 0x000000061f217c36 */ /* 0x000fe20008000000 */
[----:B------:R-:W-:Y:S02]  /*01d0*/  ISETP.GE.AND P3, PT, R27, UR4, PT ;  /* 0x000000041b007c0c */ /* 0x000fe4000bf66270 */
[----:B------:R-:W-:Y:S02]  /*01e0*/  ISETP.GE.AND P4, PT, R29, UR4, PT ;  /* 0x000000041d007c0c */ /* 0x000fe4000bf86270 */
[----:B------:R-:W-:Y:S02]  /*01f0*/  ISETP.GE.AND P5, PT, R31, UR4, PT ;  /* 0x000000041f007c0c */ /* 0x000fe4000bfa6270 */
[----:B------:R-:W-:Y:S01]  /*0200*/  ISETP.GE.AND P6, PT, R33, UR4, PT ;  /* 0x0000000421007c0c */ /* 0x000fe2000bfc6270 */
[----:B------:R-:W-:-:S04]  /*0210*/  IMAD.WIDE R12, R21, 0x4, R16 ;  /* 0x00000004150c7825 */ /* 0x000fc800078e0210 */
[--C-:B------:R-:W-:Y:S01]  /*0220*/  IMAD.WIDE R10, R23, 0x4, R16.reuse ;  /* 0x00000004170a7825 */ /* 0x100fe200078e0210 */
[----:B------:R-:W3:Y:S03]  /*0230*/  @!P1 LDG.E R37, desc[UR8][R12.64] ;  /* 0x000000080c259981 */ /* 0x000ee6000c1e1900 */
[--C-:B------:R-:W-:Y:S01]  /*0240*/  IMAD.WIDE R8, R25, 0x4, R16.reuse ;  /* 0x0000000419087825 */ /* 0x100fe200078e0210 */
[----:B------:R-:W4:Y:S03]  /*0250*/  @!P0 LDG.E R39, desc[UR8][R10.64] ;  /* 0x000000080a278981 */ /* 0x000f26000c1e1900 */
[--C-:B------:R-:W-:Y:S01]  /*0260*/  IMAD.WIDE R6, R27, 0x4, R16.reuse ;  /* 0x000000041b067825 */ /* 0x100fe200078e0210 */
[----:B------:R-:W5:Y:S03]  /*0270*/  @!P2 LDG.E R41, desc[UR8][R8.64] ;  /* 0x000000080829a981 */ /* 0x000f66000c1e1900 */
[--C-:B------:R-:W-:Y:S01]  /*0280*/  IMAD.WIDE R4, R29, 0x4, R16.reuse ;  /* 0x000000041d047825 */ /* 0x100fe200078e0210 */
[----:B------:R-:W5:Y:S03]  /*0290*/  @!P3 LDG.E R43, desc[UR8][R6.64] ;  /* 0x00000008062bb981 */ /* 0x000f66000c1e1900 */
[----:B------:R-:W-:Y:S01]  /*02a0*/  IMAD.MOV.U32 R34, RZ, RZ, 0x7fffffff ;  /* 0x7fffffffff227424 */ /* 0x000fe200078e00ff */
[----:B------:R-:W5:Y:S01]  /*02b0*/  @!P4 LDG.E R45, desc[UR8][R4.64] ;  /* 0x00000008042dc981 */ /* 0x000f62000c1e1900 */
[----:B------:R-:W-:-:S04]  /*02c0*/  IMAD.WIDE R2, R31, 0x4, R16 ;  /* 0x000000041f027825 */ /* 0x000fc800078e0210 */
[----:B------:R-:W-:Y:S01]  /*02d0*/  IMAD.WIDE R16, R33, 0x4, R16 ;  /* 0x0000000421107825 */ /* 0x000fe200078e0210 */
[----:B------:R-:W5:Y:S04]  /*02e0*/  @!P5 LDG.E R32, desc[UR8][R2.64] ;  /* 0x000000080220d981 */ /* 0x000f68000c1e1900 */
[----:B------:R-:W5:Y:S01]  /*02f0*/  @!P6 LDG.E R34, desc[UR8][R16.64] ;  /* 0x000000081022e981 */ /* 0x000f62000c1e1900 */
[----:B------:R-:W0:Y:S01]  /*0300*/  S2UR UR5, SR_CgaCtaId ;  /* 0x00000000000579c3 */ /* 0x000e220000008800 */
[----:B------:R-:W-:Y:S01]  /*0310*/  UMOV UR4, 0x400 ;  /* 0x0000040000047882 */ /* 0x000fe20000000000 */
[----:B------:R-:W-:Y:S02]  /*0320*/  USHF.L.U32 UR7, UR6, 0x2, URZ ;  /* 0x0000000206077899 */ /* 0x000fe400080006ff */
[----:B0-----:R-:W-:-:S06]  /*0330*/  ULEA UR4, UR5, UR4, 0x18 ;  /* 0x0000000405047291 */ /* 0x001fcc000f8ec0ff */
[----:B------:R-:W-:-:S05]  /*0340*/  LEA R18, R0, UR4, 0x2 ;  /* 0x0000000400127c11 */ /* 0x000fca000f8e10ff */
[----:B------:R-:W-:Y:S01]  /*0350*/  VIADD R20, R18, UR7 ;  /* 0x0000000712147c36 */ /* 0x000fe20008000000 */
[----:B------:R-:W0:Y:S03]  /*0360*/  LDCU UR4, c[0x0][0x388] ;  /* 0x00007100ff0477ac */ /* 0x000e260008000800 */
[----:B------:R-:W-:-:S04]  /*0370*/  VIADD R22, R20, UR7 ;  /* 0x0000000714167c36 */ /* 0x000fc80008000000 */
[----:B------:R-:W-:-:S04]  /*0380*/  VIADD R24, R22, UR7 ;  /* 0x0000000716187c36 */ /* 0x000fc80008000000 */
[----:B------:R-:W-:-:S04]  /*0390*/  VIADD R26, R24, UR7 ;  /* 0x00000007181a7c36 */ /* 0x000fc80008000000 */
[----:B------:R-:W-:-:S04]  /*03a0*/  VIADD R28, R26, UR7 ;  /* 0x000000071a1c7c36 */ /* 0x000fc80008000000 */
[----:B------:R-:W-:Y:S01]  /*03b0*/  VIADD R30, R28, UR7 ;  /* 0x000000071c1e7c36 */ /* 0x000fe20008000000 */
[----:B0-----:R-:W-:-:S04]  /*03c0*/  USHF.R.S32.HI UR4, URZ, 0x1, UR4 ;  /* 0x00000001ff047899 */ /* 0x001fc80008011404 */
[----:B------:R-:W-:-:S04]  /*03d0*/  UISETP.LT.AND UP0, UPT, UR7, UR4, UPT ;  /* 0x000000040700728c */ /* 0x000fc8000bf01270 */
[----:B------:R-:W-:Y:S02]  /*03e0*/  USEL UR5, UR7, UR4, UP0 ;  /* 0x0000000407057287 */ /* 0x000fe40008000000 */
[----:B------:R-:W-:Y:S01]  /*03f0*/  UISETP.GE.AND UP0, UPT, UR4, 0x1, UPT ;  /* 0x000000010400788c */ /* 0x000fe2000bf06270 */
[----:B--2---:R0:W-:Y:S04]  /*0400*/  STS [R18], R35 ;  /* 0x0000002312007388 */ /* 0x0041e80000000800 */
[----:B---3--:R0:W-:Y:S04]  /*0410*/  STS [R18+UR7], R37 ;  /* 0x0000002512007988 */ /* 0x0081e80008000807 */
[----:B----4-:R0:W-:Y:S04]  /*0420*/  STS [R20+UR7], R39 ;  /* 0x0000002714007988 */ /* 0x0101e80008000807 */
[----:B-----5:R0:W-:Y:S04]  /*0430*/  STS [R22+UR7], R41 ;  /* 0x0000002916007988 */ /* 0x0201e80008000807 */
[----:B------:R0:W-:Y:S04]  /*0440*/  STS [R24+UR7], R43 ;  /* 0x0000002b18007988 */ /* 0x0001e80008000807 */
[----:B------:R0:W-:Y:S04]  /*0450*/  STS [R26+UR7], R45 ;  /* 0x0000002d1a007988 */ /* 0x0001e80008000807 */
[----:B------:R0:W-:Y:S04]  /*0460*/  STS [R28+UR7], R32 ;  /* 0x000000201c007988 */ /* 0x0001e80008000807 */
[----:B------:R0:W-:Y:S01]  /*0470*/  STS [R30+UR7], R34 ;  /* 0x000000221e007988 */ /* 0x0001e20008000807 */
[----:B------:R-:W-:Y:S06]  /*0480*/  BAR.SYNC.DEFER_BLOCKING 0x0 ;  /* 0x0000000000007b1d */ /* 0x000fec0000010000 */
[----:B------:R-:W-:Y:S05]  /*0490*/  BRA.U !UP0, `(.L_x_0) ;  /* 0x00000009083c7547 */ /* 0x000fea000b800000 */
[----:B0-----:R-:W0:Y:S01]  /*04a0*/  LDC R35, c[0x0][0x360] ;  /* 0x0000d800ff237b82 */ /* 0x001e220000000800 */
[----:B------:R-:W-:Y:S01]  /*04b0*/  VIADD R32, R0, UR6 ;  /* 0x0000000600207c36 */ /* 0x000fe20008000000 */
[----:B------:R-:W1:Y:S04]  /*04c0*/  LDCU UR10, c[0x0][0x388] ;  /* 0x00007100ff0a77ac */ /* 0x000e680008000800 */
[----:B0-----:R-:W-:-:S05]  /*04d0*/  IADD3 R34, PT, PT, R32, UR6, R35 ;  /* 0x0000000620227c10 */ /* 0x001fca000fffe023 */
[----:B------:R-:W-:-:S04]  /*04e0*/  VIADD R35, R34, UR6 ;  /* 0x0000000622237c36 */ /* 0x000fc80008000000 */
[----:B------:R-:W-:-:S04]  /*04f0*/  VIADD R36, R35, UR6 ;  /* 0x0000000623247c36 */ /* 0x000fc80008000000 */
[----:B-1----:R-:W-:-:S07]  /*0500*/  VIADD R37, R36, UR6 ;  /* 0x0000000624257c36 */ /* 0x002fce0008000000 */
.L_x_17:
[C---:B0-----:R-:W-:Y:S01]  /*0510*/  LOP3.LUT R39, R0.reuse, UR5, RZ, 0x3c, !PT ;  /* 0x0000000500277c12 */ /* 0x041fe2000f8e3cff */
[----:B------:R-:W-:Y:S03]  /*0520*/  BSSY.RECONVERGENT B0, `(.L_x_1) ;  /* 0x000000d000007945 */ /* 0x000fe60003800200 */
[----:B------:R-:W-:-:S13]  /*0530*/  ISETP.GE.AND P0, PT, R0, R39, PT ;  /* 0x000000270000720c */ /* 0x000fda0003f06270 */
[----:B------:R-:W-:Y:S05]  /*0540*/  @P0 BRA `(.L_x_2) ;  /* 0x0000000000280947 */ /* 0x000fea0003800000 */
[----:B------:R-:W0:Y:S01]  /*0550*/  S2UR UR6, SR_CgaCtaId ;  /* 0x00000000000679c3 */ /* 0x000e220000008800 */
[----:B------:R-:W-:Y:S01]  /*0560*/  UMOV UR4, 0x400 ;  /* 0x0000040000047882 */ /* 0x000fe20000000000 */
[----:B------:R-:W-:Y:S01]  /*0570*/  LDS R38, [R18] ;  /* 0x0000000012267984 */ /* 0x000fe20000000800 */
[----:B------:R-:W-:Y:S01]  /*0580*/  LOP3.LUT P0, RZ, R19, UR10, RZ, 0xc0, !PT ;  /* 0x0000000a13ff7c12 */ /* 0x000fe2000f80c0ff */
[----:B0-----:R-:W-:-:S06]  /*0590*/  ULEA UR4, UR6, UR4, 0x18 ;  /* 0x0000000406047291 */ /* 0x001fcc000f8ec0ff */
[----:B------:R-:W-:-:S05]  /*05a0*/  LEA R39, R39, UR4, 0x2 ;  /* 0x0000000427277c11 */ /* 0x000fca000f8e10ff */
[----:B------:R-:W0:Y:S02]  /*05b0*/  LDS R41, [R39] ;  /* 0x0000000027297984 */ /* 0x000e240000000800 */
[----:B0-----:R-:W-:-:S13]  /*05c0*/  ISETP.GT.XOR P0, PT, R38, R41, P0 ;  /* 0x000000292600720c */ /* 0x001fda0000704a70 */
[----:B------:R0:W-:Y:S04]  /*05d0*/  @P0 STS [R18], R41 ;  /* 0x0000002912000388 */ /* 0x0001e80000000800 */
[----:B------:R0:W-:Y:S02]  /*05e0*/  @P0 STS [R39], R38 ;  /* 0x0000002627000388 */ /* 0x0001e40000000800 */
.L_x_2:
[----:B------:R-:W-:Y:S05]  /*05f0*/  BSYNC.RECONVERGENT B0 ;  /* 0x0000000000007941 */ /* 0x000fea0003800200 */
.L_x_1:
[C---:B0-----:R-:W-:Y:S01]  /*0600*/  LOP3.LUT R39, R32.reuse, UR5, RZ, 0x3c, !PT ;  /* 0x0000000520277c12 */ /* 0x041fe2000f8e3cff */
[----:B------:R-:W-:Y:S03]  /*0610*/  BAR.SYNC.DEFER_BLOCKING 0x0 ;  /* 0x0000000000007b1d */ /* 0x000fe60000010000 */
[----:B------:R-:W-:-:S03]  /*0620*/  ISETP.GE.AND P0, PT, R32, R39, PT ;  /* 0x000000272000720c */ /* 0x000fc60003f06270 */
[----:B------:R-:W-:Y:S10]  /*0630*/  BSSY.RECONVERGENT B0, `(.L_x_3) ;  /* 0x000000c000007945 */ /* 0x000ff40003800200 */
[----:B------:R-:W-:Y:S05]  /*0640*/  @P0 BRA `(.L_x_4) ;  /* 0x0000000000280947 */ /* 0x000fea0003800000 */
[----:B------:R-:W0:Y:S01]  /*0650*/  S2UR UR6, SR_CgaCtaId ;  /* 0x00000000000679c3 */ /* 0x000e220000008800 */
[----:B------:R-:W-:Y:S01]  /*0660*/  UMOV UR4, 0x400 ;  /* 0x0000040000047882 */ /* 0x000fe20000000000 */
[----:B------:R-:W-:Y:S01]  /*0670*/  LDS R38, [R18+UR7] ;  /* 0x0000000712267984 */ /* 0x000fe20008000800 */
[----:B------:R-:W-:Y:S01]  /*0680*/  LOP3.LUT P0, RZ, R21, UR10, RZ, 0xc0, !PT ;  /* 0x0000000a15ff7c12 */ /* 0x000fe2000f80c0ff */
[----:B0-----:R-:W-:-:S06]  /*0690*/  ULEA UR4, UR6, UR4, 0x18 ;  /* 0x0000000406047291 */ /* 0x001fcc000f8ec0ff */
[----:B------:R-:W-:-:S05]  /*06a0*/  LEA R39, R39, UR4, 0x2 ;  /* 0x0000000427277c11 */ /* 0x000fca000f8e10ff */
[----:B------:R-:W0:Y:S02]  /*06b0*/  LDS R41, [R39] ;  /* 0x0000000027297984 */ /* 0x000e240000000800 */
[----:B0-----:R-:W-:-:S13]  /*06c0*/  ISETP.GT.XOR P0, PT, R38, R41, P0 ;  /* 0x000000292600720c */ /* 0x001fda0000704a70 */
[----:B------:R0:W-:Y:S04]  /*06d0*/  @P0 STS [R18+UR7], R41 ;  /* 0x0000002912000988 */ /* 0x0001e80008000807 */
[----:B------:R0:W-:Y:S02]  /*06e0*/  @P0 STS [R39], R38 ;  /* 0x0000002627000388 */ /* 0x0001e40000000800 */
.L_x_4:
[----:B------:R-:W-:Y:S05]  /*06f0*/  BSYNC.RECONVERGENT B0 ;  /* 0x0000000000007941 */ /* 0x000fea0003800200 */
.L_x_3:
[----:B------:R-:W0:Y:S01]  /*0700*/  LDCU UR4, c[0x0][0x360] ;  /* 0x00006c00ff0477ac */ /* 0x000e220008000800 */
[----:B------:R-:W-:Y:S06]  /*0710*/  BAR.SYNC.DEFER_BLOCKING 0x0 ;  /* 0x0000000000007b1d */ /* 0x000fec0000010000 */
[----:B------:R-:W-:Y:S01]  /*0720*/  BSSY.RECONVERGENT B0, `(.L_x_5) ;  /* 0x000000f000007945 */ /* 0x000fe20003800200 */
[----:B0-----:R-:W-:-:S05]  /*0730*/  VIADD R38, R32, UR4 ;  /* 0x0000000420267c36 */ /* 0x001fca0008000000 */
[----:B------:R-:W-:-:S04]  /*0740*/  LOP3.LUT R39, R38, UR5, RZ, 0x3c, !PT ;  /* 0x0000000526277c12 */ /* 0x000fc8000f8e3cff */
[----:B------:R-:W-:-:S13]  /*0750*/  ISETP.GE.AND P0, PT, R38, R39, PT ;  /* 0x000000272600720c */ /* 0x000fda0003f06270 */
        /* <DEDUP_REMOVED lines=11> */
.L_x_6:
[----:B------:R-:W-:Y:S05]  /*0810*/  BSYNC.RECONVERGENT B0 ;  /* 0x0000000000007941 */ /* 0x000fea0003800200 */
.L_x_5:
        /* <DEDUP_REMOVED lines=15> */
.L_x_8:
[----:B------:R-:W-:Y:S05]  /*0910*/  BSYNC.RECONVERGENT B0 ;  /* 0x0000000000007941 */ /* 0x000fea0003800200 */
.L_x_7:
[C---:B0-----:R-:W-:Y:S01]  /*0920*/  LOP3.LUT R38, R35.reuse, UR5, RZ, 0x3c, !PT ;  /* 0x0000000523267c12 */ /* 0x041fe2000f8e3cff */
[----:B------:R-:W-:Y:S03]  /*0930*/  BAR.SYNC.DEFER_BLOCKING 0x0 ;  /* 0x0000000000007b1d */ /* 0x000fe60000010000 */
[----:B------:R-:W-:-:S03]  /*0940*/  ISETP.GE.AND P0, PT, R35, R38, PT ;  /* 0x000000262300720c */ /* 0x000fc60003f06270 */
[----:B------:R-:W-:Y:S10]  /*0950*/  BSSY.RECONVERGENT B0, `(.L_x_9) ;  /* 0x000000c000007945 */ /* 0x000ff40003800200 */
[----:B------:R-:W-:Y:S05]  /*0960*/  @P0 BRA `(.L_x_10) ;  /* 0x0000000000280947 */ /* 0x000fea0003800000 */
[----:B------:R-:W0:Y:S01]  /*0970*/  S2UR UR6, SR_CgaCtaId ;  /* 0x00000000000679c3 */ /* 0x000e220000008800 */
[----:B------:R-:W-:Y:S01]  /*0980*/  UMOV UR4, 0x400 ;  /* 0x0000040000047882 */ /* 0x000fe20000000000 */
[----:B------:R-:W-:Y:S01]  /*0990*/  LOP3.LUT P0, RZ, R27, UR10, RZ, 0xc0, !PT ;  /* 0x0000000a1bff7c12 */ /* 0x000fe2000f80c0ff */
[----:B0-----:R-:W-:-:S06]  /*09a0*/  ULEA UR4, UR6, UR4, 0x18 ;  /* 0x0000000406047291 */ /* 0x001fcc000f8ec0ff */
[----:B------:R-:W-:Y:S02]  /*09b0*/  LEA R39, R38, UR4, 0x2 ;  /* 0x0000000426277c11 */ /* 0x000fe4000f8e10ff */
[----:B------:R-:W-:Y:S04]  /*09c0*/  LDS R38, [R24+UR7] ;  /* 0x0000000718267984 */ /* 0x000fe80008000800 */
[----:B------:R-:W0:Y:S02]  /*09d0*/  LDS R41, [R39] ;  /* 0x0000000027297984 */ /* 0x000e240000000800 */
[----:B0-----:R-:W-:-:S13]  /*09e0*/  ISETP.GT.XOR P0, PT, R38, R41, P0 ;  /* 0x000000292600720c */ /* 0x001fda0000704a70 */
[----:B------:R0:W-:Y:S04]  /*09f0*/  @P0 STS [R24+UR7], R41 ;  /* 0x0000002918000988 */ /* 0x0001e80008000807 */
[----:B------:R0:W-:Y:S02]  /*0a00*/  @P0 STS [R39], R38 ;  /* 0x0000002627000388 */ /* 0x0001e40000000800 */
.L_x_10:
[----:B------:R-:W-:Y:S05]  /*0a10*/  BSYNC.RECONVERGENT B0 ;  /* 0x0000000000007941 */ /* 0x000fea0003800200 */
.L_x_9:
        /* <DEDUP_REMOVED lines=15> */
.L_x_12:
[----:B------:R-:W-:Y:S05]  /*0b10*/  BSYNC.RECONVERGENT B0 ;  /* 0x0000000000007941 */ /* 0x000fea0003800200 */
.L_x_11:
        /* <DEDUP_REMOVED lines=15> */
.L_x_14:
[----:B------:R-:W-:Y:S05]  /*0c10*/  BSYNC.RECONVERGENT B0 ;  /* 0x0000000000007941 */ /* 0x000fea0003800200 */
.L_x_13:
        /* <DEDUP_REMOVED lines=17> */
.L_x_16:
[----:B------:R-:W-:Y:S05]  /*0d30*/  BSYNC.RECONVERGENT B0 ;  /* 0x0000000000007941 */ /* 0x000fea0003800200 */
.L_x_15:
[----:B------:R-:W-:Y:S01]  /*0d40*/  BAR.SYNC.DEFER_BLOCKING 0x0 ;  /* 0x0000000000007b1d */ /* 0x000fe20000010000 */
[----:B------:R-:W-:Y:S02]  /*0d50*/  UISETP.GT.U32.AND UP0, UPT, UR5, 0x1, UPT ;  /* 0x000000010500788c */ /* 0x000fe4000bf04070 */
[----:B------:R-:W-:-:S07]  /*0d60*/  USHF.R.U32.HI UR4, URZ, 0x1, UR5 ;  /* 0x00000001ff047899 */ /* 0x000fce0008011605 */
[----:B------:R-:W-:Y:S01]  /*0d70*/  UMOV UR5, UR4 ;  /* 0x0000000400057c82 */ /* 0x000fe20008000000 */
[----:B------:R-:W-:Y:S05]  /*0d80*/  BRA.U UP0, `(.L_x_17) ;  /* 0xfffffff500e07547 */ /* 0x000fea000b83ffff */
.L_x_0:
[----:B------:R-:W1:Y:S02]  /*0d90*/  LDCU UR4, c[0x0][0x38c] ;  /* 0x00007180ff0477ac */ /* 0x000e640008000800 */
[----:B-1----:R-:W-:Y:S02]  /*0da0*/  ISETP.GE.AND P6, PT, R19, UR4, PT ;  /* 0x0000000413007c0c */ /* 0x002fe4000bfc6270 */
[----:B------:R-:W-:Y:S02]  /*0db0*/  ISETP.GE.AND P5, PT, R21, UR4, PT ;  /* 0x0000000415007c0c */ /* 0x000fe4000bfa6270 */
[----:B------:R-:W-:Y:S02]  /*0dc0*/  ISETP.GE.AND P4, PT, R23, UR4, PT ;  /* 0x0000000417007c0c */ /* 0x000fe4000bf86270 */
[----:B------:R-:W-:Y:S02]  /*0dd0*/  ISETP.GE.AND P3, PT, R25, UR4, PT ;  /* 0x0000000419007c0c */ /* 0x000fe4000bf66270 */
[----:B------:R-:W-:-:S02]  /*0de0*/  ISETP.GE.AND P2, PT, R27, UR4, PT ;  /* 0x000000041b007c0c */ /* 0x000fc4000bf46270 */
[----:B------:R-:W-:Y:S02]  /*0df0*/  ISETP.GE.AND P1, PT, R29, UR4, PT ;  /* 0x000000041d007c0c */ /* 0x000fe4000bf26270 */
[----:B------:R-:W-:Y:S01]  /*0e00*/  ISETP.GE.AND P0, PT, R31, UR4, PT ;  /* 0x000000041f007c0c */ /* 0x000fe2000bf06270 */
[----:B------:R-:W1:Y:S04]  /*0e10*/  @!P6 LDS R19, [R18] ;  /* 0x000000001213e984 */ /* 0x000e680000000800 */
[----:B------:R-:W2:Y:S04]  /*0e20*/  @!P5 LDS R21, [R18+UR7] ;  /* 0x000000071215d984 */ /* 0x000ea80008000800 */
[----:B------:R-:W3:Y:S04]  /*0e30*/  @!P4 LDS R23, [R20+UR7] ;  /* 0x000000071417c984 */ /* 0x000ee80008000800 */
[----:B------:R-:W4:Y:S04]  /*0e40*/  @!P3 LDS R25, [R22+UR7] ;  /* 0x000000071619b984 */ /* 0x000f280008000800 */
[----:B------:R-:W5:Y:S04]  /*0e50*/  @!P2 LDS R27, [R24+UR7] ;  /* 0x00000007181ba984 */ /* 0x000f680008000800 */
[----:B------:R-:W0:Y:S04]  /*0e60*/  @!P1 LDS R29, [R26+UR7] ;  /* 0x000000071a1d9984 */ /* 0x000e280008000800 */
[----:B------:R-:W0:Y:S04]  /*0e70*/  @!P0 LDS R31, [R28+UR7] ;  /* 0x000000071c1f8984 */ /* 0x000e280008000800 */
[----:B-1----:R1:W-:Y:S01]  /*0e80*/  @!P6 STG.E desc[UR8][R14.64], R19 ;  /* 0x000000130e00e986 */ /* 0x0023e2000c101908 */
[----:B------:R-:W-:-:S03]  /*0e90*/  ISETP.GE.AND P6, PT, R33, UR4, PT ;  /* 0x0000000421007c0c */ /* 0x000fc6000bfc6270 */
[----:B--2---:R1:W-:Y:S04]  /*0ea0*/  @!P5 STG.E desc[UR8][R12.64], R21 ;  /* 0x000000150c00d986 */ /* 0x0043e8000c101908 */
[----:B---3--:R1:W-:Y:S04]  /*0eb0*/  @!P4 STG.E desc[UR8][R10.64], R23 ;  /* 0x000000170a00c986 */ /* 0x0083e8000c101908 */
[----:B----4-:R1:W-:Y:S04]  /*0ec0*/  @!P3 STG.E desc[UR8][R8.64], R25 ;  /* 0x000000190800b986 */ /* 0x0103e8000c101908 */
[----:B-----5:R1:W-:Y:S04]  /*0ed0*/  @!P2 STG.E desc[UR8][R6.64], R27 ;  /* 0x0000001b0600a986 */ /* 0x0203e8000c101908 */
[----:B0-----:R1:W-:Y:S04]  /*0ee0*/  @!P1 STG.E desc[UR8][R4.64], R29 ;  /* 0x0000001d04009986 */ /* 0x0013e8000c101908 */
[----:B------:R1:W-:Y:S01]  /*0ef0*/  @!P0 STG.E desc[UR8][R2.64], R31 ;  /* 0x0000001f02008986 */ /* 0x0003e2000c101908 */
[----:B------:R-:W-:Y:S05]  /*0f00*/  @P6 EXIT ;  /* 0x000000000000694d */ /* 0x000fea0003800000 */
[----:B-1----:R-:W0:Y:S04]  /*0f10*/  LDS R3, [R30+UR7] ;  /* 0x000000071e037984 */ /* 0x002e280008000800 */
[----:B0-----:R-:W-:Y:S01]  /*0f20*/  STG.E desc[UR8][R16.64], R3 ;  /* 0x0000000310007986 */ /* 0x001fe2000c101908 */
[----:B------:R-:W-:Y:S05]  /*0f30*/  EXIT ;  /* 0x000000000000794d */ /* 0x000fea0003800000 */
.L_x_18:
[----:B------:R-:W-:-:S00]  /*0f40*/  BRA `(.L_x_18) ;  /* 0xfffffffc00fc7947 */ /* 0x000fc0000383ffff */
[----:B------:R-:W-:-:S00]  /*0f50*/  NOP ;  /* 0x0000000000007918 */ /* 0x000fc00000000000 */
        /* <DEDUP_REMOVED lines=10> */
.L_x_41:


//--------------------- .text._Z29BitonicSort_shared_batched_4xPiii --------------------------
	.section	.text._Z29BitonicSort_shared_batched_4xPiii,"ax",@progbits
	.align	128
        .global         _Z29BitonicSort_shared_batched_4xPiii
        .type           _Z29BitonicSort_shared_batched_4xPiii,@function
        .size           _Z29BitonicSort_shared_batched_4xPiii,(.L_x_42 - _Z29BitonicSort_shared_batched_4xPiii)
        .other          _Z29BitonicSort_shared_batched_4xPiii,@"STO_CUDA_ENTRY STV_DEFAULT"
_Z29BitonicSort_shared_batched_4xPiii:
.text._Z29BitonicSort_shared_batched_4xPiii:
[----:B------:R-:W-:Y:S01]  /*0000*/  LDC R1, c[0x0][0x37c] ;  /* 0x0000df00ff017b82 */ /* 0x000fe20000000800 */
[----:B------:R-:W0:Y:S01]  /*0010*/  S2R R0, SR_CTAID.X ;  /* 0x0000000000007919 */ /* 0x000e220000002500 */
[----:B------:R-:W1:Y:S06]  /*0020*/  LDCU UR10, c[0x0][0x360] ;  /* 0x00006c00ff0a77ac */ /* 0x000e6c0008000800 */
[----:B------:R-:W2:Y:S01]  /*0030*/  LDC.64 R2, c[0x0][0x380] ;  /* 0x0000e000ff027b82 */ /* 0x000ea20000000a00 */
[----:B------:R-:W-:Y:S01]  /*0040*/  IMAD.MOV.U32 R17, RZ, RZ, 0x7fffffff ;  /* 0x7fffffffff117424 */ /* 0x000fe200078e00ff */
[----:B------:R-:W0:Y:S01]  /*0050*/  S2R R11, SR_TID.X ;  /* 0x00000000000b7919 */ /* 0x000e220000002100 */
[----:B------:R-:W3:Y:S01]  /*0060*/  LDCU UR4, c[0x0][0x38c] ;  /* 0x00007180ff0477ac */ /* 0x000ee20008000800 */
[----:B------:R-:W-:-:S02]  /*0070*/  IMAD.MOV.U32 R19, RZ, RZ, 0x7fffffff ;  /* 0x7fffffffff137424 */ /* 0x000fc400078e00ff */
[----:B------:R-:W-:Y:S01]  /*0080*/  IMAD.MOV.U32 R21, RZ, RZ, 0x7fffffff ;  /* 0x7fffffffff157424 */ /* 0x000fe200078e00ff */
[----:B------:R-:W4:Y:S01]  /*0090*/  LDCU.64 UR8, c[0x0][0x358] ;  /* 0x00006b00ff0877ac */ /* 0x000f220008000a00 */
[----:B------:R-:W-:Y:S01]  /*00a0*/  IMAD.MOV.U32 R23, RZ, RZ, 0x7fffffff ;  /* 0x7fffffffff177424 */ /* 0x000fe200078e00ff */
[----:B-1----:R-:W-:-:S06]  /*00b0*/  USHF.L.U32 UR7, UR10, 0x2, URZ ;  /* 0x000000020a077899 */ /* 0x002fcc00080006ff */
[----:B0-----:R-:W-:-:S04]  /*00c0*/  IMAD R15, R0, UR7, R11 ;  /* 0x00000007000f7c24 */ /* 0x001fc8000f8e020b */
[C---:B------:R-:W-:Y:S01]  /*00d0*/  VIADD R14, R15.reuse, UR10 ;  /* 0x0000000a0f0e7c36 */ /* 0x040fe20008000000 */
[C---:B---3--:R-:W-:Y:S01]  /*00e0*/  ISETP.GE.AND P0, PT, R15.reuse, UR4, PT ;  /* 0x000000040f007c0c */ /* 0x048fe2000bf06270 */
[----:B--2---:R-:W-:-:S03]  /*00f0*/  IMAD.WIDE R8, R15, 0x4, R2 ;  /* 0x000000040f087825 */ /* 0x004fc600078e0202 */
[C---:B------:R-:W-:Y:S01]  /*0100*/  ISETP.GE.AND P1, PT, R14.reuse, UR4, PT ;  /* 0x000000040e007c0c */ /* 0x040fe2000bf26270 */
[C---:B------:R-:W-:Y:S02]  /*0110*/  VIADD R13, R14.reuse, UR10 ;  /* 0x0000000a0e0d7c36 */ /* 0x040fe40008000000 */
[----:B------:R-:W-:-:S03]  /*0120*/  IMAD.WIDE R6, R14, 0x4, R2 ;  /* 0x000000040e067825 */ /* 0x000fc600078e0202 */
[C---:B------:R-:W-:Y:S01]  /*0130*/  ISETP.GE.AND P2, PT, R13.reuse, UR4, PT ;  /* 0x000000040d007c0c */ /* 0x040fe2000bf46270 */
[C---:B------:R-:W-:Y:S02]  /*0140*/  VIADD R0, R13.reuse, UR10 ;  /* 0x0000000a0d007c36 */ /* 0x040fe40008000000 */
[--C-:B------:R-:W-:Y:S01]  /*0150*/  IMAD.WIDE R4, R13, 0x4, R2.reuse ;  /* 0x000000040d047825 */ /* 0x100fe200078e0202 */
[----:B----4-:R-:W2:Y:S02]  /*0160*/  @!P0 LDG.E R17, desc[UR8][R8.64] ;  /* 0x0000000808118981 */ /* 0x010ea4000c1e1900 */
[C---:B------:R-:W-:Y:S01]  /*0170*/  ISETP.GE.AND P3, PT, R0.reuse, UR4, PT ;  /* 0x0000000400007c0c */ /* 0x040fe2000bf66270 */
[----:B------:R-:W-:Y:S01]  /*0180*/  IMAD.WIDE R2, R0, 0x4, R2 ;  /* 0x0000000400027825 */ /* 0x000fe200078e0202 */
[----:B------:R-:W3:Y:S05]  /*0190*/  @!P1 LDG.E R19, desc[UR8][R6.64] ;  /* 0x0000000806139981 */ /* 0x000eea000c1e1900 */
[----:B------:R-:W4:Y:S06]  /*01a0*/  @!P2 LDG.E R21, desc[UR8][R4.64] ;  /* 0x000000080415a981 */ /* 0x000f2c000c1e1900 */
[----:B------:R-:W5:Y:S01]  /*01b0*/  @!P3 LDG.E R23, desc[UR8][R2.64] ;  /* 0x000000080217b981 */ /* 0x000f62000c1e1900 */
[----:B------:R-:W0:Y:S01]  /*01c0*/  S2UR UR5, SR_CgaCtaId ;  /* 0x00000000000579c3 */ /* 0x000e220000008800 */
[----:B------:R-:W-:Y:S01]  /*01d0*/  UMOV UR4, 0x400 ;  /* 0x0000040000047882 */ /* 0x000fe20000000000 */
[----:B------:R-:W-:-:S02]  /*01e0*/  USHF.L.U32 UR6, UR10, 0x1, URZ ;  /* 0x000000010a067899 */ /* 0x000fc400080006ff */
[----:B0-----:R-:W-:Y:S01]  /*01f0*/  ULEA UR4, UR5, UR4, 0x18 ;  /* 0x0000000405047291 */ /* 0x001fe2000f8ec0ff */
[----:B------:R-:W0:Y:S05]  /*0200*/  LDCU UR5, c[0x0][0x388] ;  /* 0x00007100ff0577ac */ /* 0x000e2a0008000800 */
[----:B------:R-:W-:-:S05]  /*0210*/  LEA R16, R11, UR4, 0x2 ;  /* 0x000000040b107c11 */ /* 0x000fca000f8e10ff */
        /* <DEDUP_REMOVED lines=9> */
[----:B-----5:R0:W-:Y:S01]  /*02b0*/  STS [R10+UR7], R23 ;  /* 0x000000170a007988 */ /* 0x0201e20008000807 */
[----:B------:R-:W-:Y:S06]  /*02c0*/  BAR.SYNC.DEFER_BLOCKING 0x0 ;  /* 0x0000000000007b1d */ /* 0x000fec0000010000 */
[----:B------:R-:W-:Y:S05]  /*02d0*/  BRA.U !UP0, `(.L_x_19) ;  /* 0x0000000108f07547 */ /* 0x000fea000b800000 */
[----:B0-----:R-:W-:Y:S01]  /*02e0*/  VIADD R19, R11, UR10 ;  /* 0x0000000a0b137c36 */ /* 0x001fe20008000000 */
[----:B------:R-:W0:Y:S03]  /*02f0*/  LDCU UR11, c[0x0][0x388] ;  /* 0x00007100ff0b77ac */ /* 0x000e260008000800 */
[----:B------:R-:W-:-:S04]  /*0300*/  VIADD R18, R19, UR10 ;  /* 0x0000000a13127c36 */ /* 0x000fc80008000000 */
[----:B------:R-:W-:-:S07]  /*0310*/  VIADD R17, R18, UR10 ;  /* 0x0000000a12117c36 */ /* 0x000fce0008000000 */
.L_x_28:
[----:B0-----:R-:W-:Y:S01]  /*0320*/  LOP3.LUT R20, R11, UR6, RZ, 0x3c, !PT ;  /* 0x000000060b147c12 */ /* 0x001fe2000f8e3cff */
[----:B------:R-:W-:Y:S01]  /*0330*/  BSSY.RECONVERGENT B0, `(.L_x_20) ;  /* 0x000000e000007945 */ /* 0x000fe20003800200 */
[----:B------:R-:W-:Y:S02]  /*0340*/  LOP3.LUT R22, R19, UR6, RZ, 0x3c, !PT ;  /* 0x0000000613167c12 */ /* 0x000fe4000f8e3cff */
[----:B------:R-:W-:Y:S02]  /*0350*/  ISETP.GE.AND P0, PT, R11, R20, PT ;  /* 0x000000140b00720c */ /* 0x000fe40003f06270 */
[C---:B------:R-:W-:Y:S02]  /*0360*/  LOP3.LUT R25, R18.reuse, UR6, RZ, 0x3c, !PT ;  /* 0x0000000612197c12 */ /* 0x040fe4000f8e3cff */
[----:B------:R-:W-:Y:S02]  /*0370*/  ISETP.GE.AND P2, PT, R19, R22, PT ;  /* 0x000000161300720c */ /* 0x000fe40003f46270 */
[----:B------:R-:W-:-:S07]  /*0380*/  ISETP.GE.AND P1, PT, R18, R25, PT ;  /* 0x000000191200720c */ /* 0x000fce0003f26270 */
[----:B------:R-:W-:Y:S06]  /*0390*/  @P0 BRA `(.L_x_21) ;  /* 0x00000000001c0947 */ /* 0x000fec0003800000 */
[----:B------:R-:W-:Y:S02]  /*03a0*/  LEA R21, R20, UR4, 0x2 ;  /* 0x0000000414157c11 */ /* 0x000fe4000f8e10ff */
[----:B------:R-:W-:Y:S01]  /*03b0*/  LDS R20, [R16] ;  /* 0x0000000010147984 */ /* 0x000fe20000000800 */
[----:B0-----:R-:W-:-:S03]  /*03c0*/  LOP3.LUT P0, RZ, R15, UR11, RZ, 0xc0, !PT ;  /* 0x0000000b0fff7c12 */ /* 0x001fc6000f80c0ff */
[----:B------:R-:W0:Y:S02]  /*03d0*/  LDS R23, [R21] ;  /* 0x0000000015177984 */ /* 0x000e240000000800 */
[----:B0-----:R-:W-:-:S13]  /*03e0*/  ISETP.GT.XOR P0, PT, R20, R23, P0 ;  /* 0x000000171400720c */ /* 0x001fda0000704a70 */
[----:B------:R1:W-:Y:S04]  /*03f0*/  @P0 STS [R16], R23 ;  /* 0x0000001710000388 */ /* 0x0003e80000000800 */
[----:B------:R1:W-:Y:S02]  /*0400*/  @P0 STS [R21], R20 ;  /* 0x0000001415000388 */ /* 0x0003e40000000800 */
.L_x_21:
[----:B0-----:R-:W-:Y:S05]  /*0410*/  BSYNC.RECONVERGENT B0 ;  /* 0x0000000000007941 */ /* 0x001fea0003800200 */
.L_x_20:
[----:B------:R-:W-:Y:S06]  /*0420*/  BAR.SYNC.DEFER_BLOCKING 0x0 ;  /* 0x0000000000007b1d */ /* 0x000fec0000010000 */
[----:B------:R-:W-:Y:S04]  /*0430*/  BSSY.RECONVERGENT B0, `(.L_x_22) ;  /* 0x0000009000007945 */ /* 0x000fe80003800200 */
[----:B------:R-:W-:Y:S05]  /*0440*/  @P2 BRA `(.L_x_23) ;  /* 0x00000000001c2947 */ /* 0x000fea0003800000 */
[----:B-1----:R-:W-:Y:S01]  /*0450*/  LEA R21, R22, UR4, 0x2 ;  /* 0x0000000416157c11 */ /* 0x002fe2000f8e10ff */
[----:B------:R-:W-:Y:S01]  /*0460*/  LDS R20, [R16+UR7] ;  /* 0x0000000710147984 */ /* 0x000fe20008000800 */
[----:B------:R-:W-:-:S03]  /*0470*/  LOP3.LUT P0, RZ, R14, UR11, RZ, 0xc0, !PT ;  /* 0x0000000b0eff7c12 */ /* 0x000fc6000f80c0ff */
[----:B------:R-:W0:Y:S02]  /*0480*/  LDS R23, [R21] ;  /* 0x0000000015177984 */ /* 0x000e240000000800 */
[----:B0-----:R-:W-:-:S13]  /*0490*/  ISETP.GT.XOR P0, PT, R20, R23, P0 ;  /* 0x000000171400720c */ /* 0x001fda0000704a70 */
[----:B------:R0:W-:Y:S04]  /*04a0*/  @P0 STS [R16+UR7], R23 ;  /* 0x0000001710000988 */ /* 0x0001e80008000807 */
[----:B------:R0:W-:Y:S02]  /*04b0*/  @P0 STS [R21], R20 ;  /* 0x0000001415000388 */ /* 0x0001e40000000800 */
.L_x_23:
[----:B------:R-:W-:Y:S05]  /*04c0*/  BSYNC.RECONVERGENT B0 ;  /* 0x0000000000007941 */ /* 0x000fea0003800200 */
.L_x_22:
[----:B------:R-:W-:Y:S06]  /*04d0*/  BAR.SYNC.DEFER_BLOCKING 0x0 ;  /* 0x0000000000007b1d */ /* 0x000fec0000010000 */
[----:B------:R-:W-:Y:S04]  /*04e0*/  BSSY.RECONVERGENT B0, `(.L_x_24) ;  /* 0x0000009000007945 */ /* 0x000fe80003800200 */
[----:B------:R-:W-:Y:S05]  /*04f0*/  @P1 BRA `(.L_x_25) ;  /* 0x00000000001c1947 */ /* 0x000fea0003800000 */
[----:B------:R-:W-:Y:S01]  /*0500*/  LEA R25, R25, UR4, 0x2 ;  /* 0x0000000419197c11 */ /* 0x000fe2000f8e10ff */
[----:B01----:R-:W-:Y:S01]  /*0510*/  LDS R20, [R12+UR7] ;  /* 0x000000070c147984 */ /* 0x003fe20008000800 */
[----:B------:R-:W-:-:S03]  /*0520*/  LOP3.LUT P0, RZ, R13, UR11, RZ, 0xc0, !PT ;  /* 0x0000000b0dff7c12 */ /* 0x000fc6000f80c0ff */
[----:B------:R-:W0:Y:S02]  /*0530*/  LDS R21, [R25] ;  /* 0x0000000019157984 */ /* 0x000e240000000800 */
[----:B0-----:R-:W-:-:S13]  /*0540*/  ISETP.GT.XOR P0, PT, R20, R21, P0 ;  /* 0x000000151400720c */ /* 0x001fda0000704a70 */
[----:B------:R2:W-:Y:S04]  /*0550*/  @P0 STS [R12+UR7], R21 ;  /* 0x000000150c000988 */ /* 0x0005e80008000807 */
[----:B------:R2:W-:Y:S02]  /*0560*/  @P0 STS [R25], R20 ;  /* 0x0000001419000388 */ /* 0x0005e40000000800 */
.L_x_25:
[----:B------:R-:W-:Y:S05]  /*0570*/  BSYNC.RECONVERGENT B0 ;  /* 0x0000000000007941 */ /* 0x000fea0003800200 */
.L_x_24:
[C---:B012---:R-:W-:Y:S01]  /*0580*/  LOP3.LUT R20, R17.reuse, UR6, RZ, 0x3c, !PT ;  /* 0x0000000611147c12 */ /* 0x047fe2000f8e3cff */
[----:B------:R-:W-:Y:S03]  /*0590*/  BAR.SYNC.DEFER_BLOCKING 0x0 ;  /* 0x0000000000007b1d */ /* 0x000fe60000010000 */
[----:B------:R-:W-:-:S03]  /*05a0*/  ISETP.GE.AND P0, PT, R17, R20, PT ;  /* 0x000000141100720c */ /* 0x000fc60003f06270 */
[----:B------:R-:W-:Y:S10]  /*05b0*/  BSSY.RECONVERGENT B0, `(.L_x_26) ;  /* 0x0000009000007945 */ /* 0x000ff40003800200 */
[----:B------:R-:W-:Y:S05]  /*05c0*/  @P0 BRA `(.L_x_27) ;  /* 0x00000000001c0947 */ /* 0x000fea0003800000 */
[----:B------:R-:W-:Y:S02]  /*05d0*/  LEA R21, R20, UR4, 0x2 ;  /* 0x0000000414157c11 */ /* 0x000fe4000f8e10ff */
[----:B------:R-:W-:Y:S01]  /*05e0*/  LDS R20, [R10+UR7] ;  /* 0x000000070a147984 */ /* 0x000fe20008000800 */
[----:B------:R-:W-:-:S03]  /*05f0*/  LOP3.LUT P0, RZ, R0, UR11, RZ, 0xc0, !PT ;  /* 0x0000000b00ff7c12 */ /* 0x000fc6000f80c0ff */
[----:B------:R-:W0:Y:S02]  /*0600*/  LDS R23, [R21] ;  /* 0x0000000015177984 */ /* 0x000e240000000800 */
[----:B0-----:R-:W-:-:S13]  /*0610*/  ISETP.GT.XOR P0, PT, R20, R23, P0 ;  /* 0x000000171400720c */ /* 0x001fda0000704a70 */
[----:B------:R0:W-:Y:S04]  /*0620*/  @P0 STS [R10+UR7], R23 ;  /* 0x000000170a000988 */ /* 0x0001e80008000807 */
[----:B------:R0:W-:Y:S02]  /*0630*/  @P0 STS [R21], R20 ;  /* 0x0000001415000388 */ /* 0x0001e40000000800 */
.L_x_27:
[----:B------:R-:W-:Y:S05]  /*0640*/  BSYNC.RECONVERGENT B0 ;  /* 0x0000000000007941 */ /* 0x000fea0003800200 */
.L_x_26:
[----:B------:R-:W-:Y:S01]  /*0650*/  BAR.SYNC.DEFER_BLOCKING 0x0 ;  /* 0x0000000000007b1d */ /* 0x000fe20000010000 */
[----:B------:R-:W-:Y:S02]  /*0660*/  UISETP.GT.U32.AND UP0, UPT, UR6, 0x1, UPT ;  /* 0x000000010600788c */ /* 0x000fe4000bf04070 */
[----:B------:R-:W-:-:S07]  /*0670*/  USHF.R.U32.HI UR5, URZ, 0x1, UR6 ;  /* 0x00000001ff057899 */ /* 0x000fce0008011606 */
[----:B------:R-:W-:Y:S01]  /*0680*/  UMOV UR6, UR5 ;  /* 0x0000000500067c82 */ /* 0x000fe20008000000 */
[----:B------:R-:W-:Y:S05]  /*0690*/  BRA.U UP0, `(.L_x_28) ;  /* 0xfffffffd00207547 */ /* 0x000fea000b83ffff */
.L_x_19:
[----:B------:R-:W1:Y:S02]  /*06a0*/  LDCU UR5, c[0x0][0x38c] ;  /* 0x00007180ff0577ac */ /* 0x000e640008000800 */
[----:B-1----:R-:W-:Y:S02]  /*06b0*/  ISETP.GE.AND P0, PT, R15, UR5, PT ;  /* 0x000000050f007c0c */ /* 0x002fe4000bf06270 */
[----:B------:R-:W-:Y:S02]  /*06c0*/  ISETP.GE.AND P1, PT, R14, UR5, PT ;  /* 0x000000050e007c0c */ /* 0x000fe4000bf26270 */
[----:B------:R-:W-:Y:S02]  /*06d0*/  ISETP.GE.AND P2, PT, R13, UR5, PT ;  /* 0x000000050d007c0c */ /* 0x000fe4000bf46270 */
[----:B------:R-:W-:-:S07]  /*06e0*/  ISETP.GE.AND P3, PT, R0, UR5, PT ;  /* 0x0000000500007c0c */ /* 0x000fce000bf66270 */
[----:B------:R-:W1:Y:S04]  /*06f0*/  @!P0 LDS R11, [R16] ;  /* 0x00000000100b8984 */ /* 0x000e680000000800 */
[----:B------:R-:W2:Y:S04]  /*0700*/  @!P1 LDS R13, [R16+UR7] ;  /* 0x00000007100d9984 */ /* 0x000ea80008000800 */
[----:B------:R-:W3:Y:S04]  /*0710*/  @!P2 LDS R15, [R12+UR7] ;  /* 0x000000070c0fa984 */ /* 0x000ee80008000800 */
[----:B-1----:R1:W-:Y:S04]  /*0720*/  @!P0 STG.E desc[UR8][R8.64], R11 ;  /* 0x0000000b08008986 */ /* 0x0023e8000c101908 */
[----:B--2---:R1:W-:Y:S04]  /*0730*/  @!P1 STG.E desc[UR8][R6.64], R13 ;  /* 0x0000000d06009986 */ /* 0x0043e8000c101908 */
[----:B---3--:R1:W-:Y:S01]  /*0740*/  @!P2 STG.E desc[UR8][R4.64], R15 ;  /* 0x0000000f0400a986 */ /* 0x0083e2000c101908 */
[----:B------:R-:W-:Y:S05]  /*0750*/  @P3 EXIT ;  /* 0x000000000000394d */ /* 0x000fea0003800000 */
[----:B-1----:R-:W1:Y:S04]  /*0760*/  LDS R5, [R10+UR7] ;  /* 0x000000070a057984 */ /* 0x002e680008000800 */
[----:B-1----:R-:W-:Y:S01]  /*0770*/  STG.E desc[UR8][R2.64], R5 ;  /* 0x0000000502007986 */ /* 0x002fe2000c101908 */
[----:B------:R-:W-:Y:S05]  /*0780*/  EXIT ;  /* 0x000000000000794d */ /* 0x000fea0003800000 */
.L_x_29:
        /* <DEDUP_REMOVED lines=15> */
.L_x_42:


//--------------------- .text._Z18BitonicSort_globalPiiii --------------------------
	.section	.text._Z18BitonicSort_globalPiiii,"ax",@progbits
	.align	128
        .global         _Z18BitonicSort_globalPiiii
        .type           _Z18BitonicSort_globalPiiii,@function
        .size           _Z18BitonicSort_globalPiiii,(.L_x_43 - _Z18BitonicSort_globalPiiii)
        .other          _Z18BitonicSort_globalPiiii,@"STO_CUDA_ENTRY STV_DEFAULT"
_Z18BitonicSort_globalPiiii:
.text._Z18BitonicSort_globalPiiii:
[----:B------:R-:W-:Y:S01]  /*0000*/  LDC R1, c[0x0][0x37c] ;  /* 0x0000df00ff017b82 */ /* 0x000fe20000000800 */
[----:B------:R-:W0:Y:S01]  /*0010*/  S2R R0, SR_CTAID.X ;  /* 0x0000000000007919 */ /* 0x000e220000002500 */
[----:B------:R-:W0:Y:S01]  /*0020*/  LDCU UR4, c[0x0][0x360] ;  /* 0x00006c00ff0477ac */ /* 0x000e220008000800 */
[----:B------:R-:W0:Y:S01]  /*0030*/  S2R R3, SR_TID.X ;  /* 0x0000000000037919 */ /* 0x000e220000002100 */
[----:B------:R-:W1:Y:S01]  /*0040*/  LDCU UR6, c[0x0][0x390] ;  /* 0x00007200ff0677ac */ /* 0x000e620008000800 */
[----:B------:R-:W2:Y:S01]  /*0050*/  LDCU UR5, c[0x0][0x370] ;  /* 0x00006e00ff0577ac */ /* 0x000ea20008000800 */
[----:B0-----:R-:W-:Y:S01]  /*0060*/  IMAD R0, R0, UR4, R3 ;  /* 0x0000000400007c24 */ /* 0x001fe2000f8e0203 */
[----:B--2---:R-:W-:-:S04]  /*0070*/  UIMAD UR4, UR4, UR5, URZ ;  /* 0x00000005040472a4 */ /* 0x004fc8000f8e02ff */
[----:B-1----:R-:W-:-:S13]  /*0080*/  ISETP.GE.AND P0, PT, R0, UR6, PT ;  /* 0x0000000600007c0c */ /* 0x002fda000bf06270 */
[----:B------:R-:W-:Y:S05]  /*0090*/  @P0 EXIT ;  /* 0x000000000000094d */ /* 0x000fea0003800000 */
[----:B------:R-:W0:Y:S01]  /*00a0*/  LDC R12, c[0x0][0x390] ;  /* 0x0000e400ff0c7b82 */ /* 0x000e220000000800 */
[----:B------:R-:W1:Y:S01]  /*00b0*/  LDCU.64 UR6, c[0x0][0x358] ;  /* 0x00006b00ff0677ac */ /* 0x000e620008000a00 */
[----:B------:R-:W2:Y:S06]  /*00c0*/  LDCU UR5, c[0x0][0x38c] ;  /* 0x00007180ff0577ac */ /* 0x000eac0008000800 */
[----:B------:R-:W3:Y:S08]  /*00d0*/  LDC R9, c[0x0][0x388] ;  /* 0x0000e200ff097b82 */ /* 0x000ef00000000800 */
[----:B------:R-:W4:Y:S02]  /*00e0*/  LDC.64 R2, c[0x0][0x380] ;  /* 0x0000e000ff027b82 */ /* 0x000f240000000a00 */
.L_x_34:
[C---:B---3--:R-:W-:Y:S01]  /*00f0*/  LOP3.LUT R7, R0.reuse, R9, RZ, 0x3c, !PT ;  /* 0x0000000900077212 */ /* 0x048fe200078e3cff */
[----:B------:R-:W-:Y:S01]  /*0100*/  VIADD R10, R0, UR4 ;  /* 0x00000004000a7c36 */ /* 0x000fe20008000000 */
[----:B------:R-:W-:Y:S02]  /*0110*/  BSSY.RECONVERGENT B0, `(.L_x_30) ;  /* 0x000000d000007945 */ /* 0x000fe40003800200 */
[-C--:B0-----:R-:W-:Y:S02]  /*0120*/  ISETP.GE.AND P0, PT, R7, R12.reuse, PT ;  /* 0x0000000c0700720c */ /* 0x081fe40003f06270 */
[----:B------:R-:W-:Y:S02]  /*0130*/  ISETP.GE.AND P1, PT, R10, R12, PT ;  /* 0x0000000c0a00720c */ /* 0x000fe40003f26270 */
[----:B------:R-:W-:-:S13]  /*0140*/  ISETP.GE.OR P0, PT, R0, R7, P0 ;  /* 0x000000070000720c */ /* 0x000fda0000706670 */
[----:B------:R-:W-:Y:S05]  /*0150*/  @P0 BRA `(.L_x_31) ;  /* 0x0000000000200947 */ /* 0x000fea0003800000 */
[----:B----4-:R-:W-:-:S04]  /*0160*/  IMAD.WIDE R6, R7, 0x4, R2 ;  /* 0x0000000407067825 */ /* 0x010fc800078e0202 */
[C---:B------:R-:W-:Y:S01]  /*0170*/  IMAD.WIDE R4, R0.reuse, 0x4, R2 ;  /* 0x0000000400047825 */ /* 0x040fe200078e0202 */
[----:B-1----:R-:W3:Y:S04]  /*0180*/  LDG.E R8, desc[UR6][R6.64] ;  /* 0x0000000606087981 */ /* 0x002ee8000c1e1900 */
[----:B------:R-:W3:Y:S01]  /*0190*/  LDG.E R11, desc[UR6][R4.64] ;  /* 0x00000006040b7981 */ /* 0x000ee2000c1e1900 */
[----:B--2---:R-:W-:-:S04]  /*01a0*/  LOP3.LUT P0, RZ, R0, UR5, RZ, 0xc0, !PT ;  /* 0x0000000500ff7c12 */ /* 0x004fc8000f80c0ff */
[----:B---3--:R-:W-:-:S13]  /*01b0*/  ISETP.GT.XOR P0, PT, R11, R8, P0 ;  /* 0x000000080b00720c */ /* 0x008fda0000704a70 */
[----:B------:R0:W-:Y:S04]  /*01c0*/  @P0 STG.E desc[UR6][R4.64], R8 ;  /* 0x0000000804000986 */ /* 0x0001e8000c101906 */
[----:B------:R0:W-:Y:S02]  /*01d0*/  @P0 STG.E desc[UR6][R6.64], R11 ;  /* 0x0000000b06000986 */ /* 0x0001e4000c101906 */
.L_x_31:
[----:B-12---:R-:W-:Y:S05]  /*01e0*/  BSYNC.RECONVERGENT B0 ;  /* 0x0000000000007941 */ /* 0x006fea0003800200 */
.L_x_30:
[----:B------:R-:W-:Y:S05]  /*01f0*/  @P1 EXIT ;  /* 0x000000000000194d */ /* 0x000fea0003800000 */
[----:B0-----:R-:W-:Y:S01]  /*0200*/  LOP3.LUT R7, R10, R9, RZ, 0x3c, !PT ;  /* 0x000000090a077212 */ /* 0x001fe200078e3cff */
[----:B------:R-:W-:Y:S03]  /*0210*/  BSSY.RECONVERGENT B0, `(.L_x_32) ;  /* 0x000000c000007945 */ /* 0x000fe60003800200 */
[----:B------:R-:W-:-:S04]  /*0220*/  ISETP.GE.AND P0, PT, R7, R12, PT ;  /* 0x0000000c0700720c */ /* 0x000fc80003f06270 */
[----:B------:R-:W-:-:S13]  /*0230*/  ISETP.GE.OR P0, PT, R10, R7, P0 ;  /* 0x000000070a00720c */ /* 0x000fda0000706670 */
[----:B------:R-:W-:Y:S05]  /*0240*/  @P0 BRA `(.L_x_33) ;  /* 0x0000000000200947 */ /* 0x000fea0003800000 */
[----:B----4-:R-:W-:-:S04]  /*0250*/  IMAD.WIDE R6, R7, 0x4, R2 ;  /* 0x0000000407067825 */ /* 0x010fc800078e0202 */
[C---:B------:R-:W-:Y:S01]  /*0260*/  IMAD.WIDE R4, R10.reuse, 0x4, R2 ;  /* 0x000000040a047825 */ /* 0x040fe200078e0202 */
[----:B------:R-:W2:Y:S04]  /*0270*/  LDG.E R0, desc[UR6][R6.64] ;  /* 0x0000000606007981 */ /* 0x000ea8000c1e1900 */
[----:B------:R-:W2:Y:S01]  /*0280*/  LDG.E R11, desc[UR6][R4.64] ;  /* 0x00000006040b7981 */ /* 0x000ea2000c1e1900 */
[----:B------:R-:W-:-:S04]  /*0290*/  LOP3.LUT P0, RZ, R10, UR5, RZ, 0xc0, !PT ;  /* 0x000000050aff7c12 */ /* 0x000fc8000f80c0ff */
[----:B--2---:R-:W-:-:S13]  /*02a0*/  ISETP.GT.XOR P0, PT, R11, R0, P0 ;  /* 0x000000000b00720c */ /* 0x004fda0000704a70 */
[----:B------:R0:W-:Y:S04]  /*02b0*/  @P0 STG.E desc[UR6][R4.64], R0 ;  /* 0x0000000004000986 */ /* 0x0001e8000c101906 */
[----:B------:R0:W-:Y:S02]  /*02c0*/  @P0 STG.E desc[UR6][R6.64], R11 ;  /* 0x0000000b06000986 */ /* 0x0001e4000c101906 */
.L_x_33:
[----:B------:R-:W-:Y:S05]  /*02d0*/  BSYNC.RECONVERGENT B0 ;  /* 0x0000000000007941 */ /* 0x000fea0003800200 */
.L_x_32:
[----:B0-----:R-:W-:-:S05]  /*02e0*/  VIADD R0, R10, UR4 ;  /* 0x000000040a007c36 */ /* 0x001fca0008000000 */
[----:B------:R-:W-:-:S13]  /*02f0*/  ISETP.GE.AND P0, PT, R0, R12, PT ;  /* 0x0000000c0000720c */ /* 0x000fda0003f06270 */
[----:B------:R-:W-:Y:S05]  /*0300*/  @!P0 BRA `(.L_x_34) ;  /* 0xfffffffc00788947 */ /* 0x000fea000383ffff */
[----:B------:R-:W-:Y:S05]  /*0310*/  EXIT ;  /* 0x000000000000794d */ /* 0x000fea0003800000 */
.L_x_35:
        /* <DEDUP_REMOVED lines=14> */
.L_x_43:


//--------------------- .text._Z10PadWithMaxPiii  --------------------------
	.section	.text._Z10PadWithMaxPiii,"ax",@progbits
	.align	128
        .global         _Z10PadWithMaxPiii
        .type           _Z10PadWithMaxPiii,@function
        .size           _Z10PadWithMaxPiii,(.L_x_44 - _Z10PadWithMaxPiii)
        .other          _Z10PadWithMaxPiii,@"STO_CUDA_ENTRY STV_DEFAULT"
_Z10PadWithMaxPiii:
.text._Z10PadWithMaxPiii:
[----:B------:R-:W-:Y:S01]  /*0000*/  LDC R1, c[0x0][0x37c] ;  /* 0x0000df00ff017b82 */ /* 0x000fe20000000800 */
[----:B------:R-:W0:Y:S07]  /*0010*/  S2R R3, SR_TID.X ;  /* 0x0000000000037919 */ /* 0x000e2e0000002100 */
[----:B------:R-:W0:Y:S01]  /*0020*/  S2UR UR4, SR_CTAID.X ;  /* 0x00000000000479c3 */ /* 0x000e220000002500 */
[----:B------:R-:W1:Y:S07]  /*0030*/  LDCU.64 UR6, c[0x0][0x388] ;  /* 0x00007100ff0677ac */ /* 0x000e6e0008000a00 */
[----:B------:R-:W0:Y:S01]  /*0040*/  LDC R2, c[0x0][0x360] ;  /* 0x0000d800ff027b82 */ /* 0x000e220000000800 */
[----:B------:R-:W2:Y:S01]  /*0050*/  LDCU UR5, c[0x0][0x370] ;  /* 0x00006e00ff0577ac */ /* 0x000ea20008000800 */
[----:B0-----:R-:W-:-:S04]  /*0060*/  IMAD R0, R2, UR4, R3 ;  /* 0x0000000402007c24 */ /* 0x001fc8000f8e0203 */
[----:B-1----:R-:W-:Y:S02]  /*0070*/  VIADD R3, R0, UR6 ;  /* 0x0000000600037c36 */ /* 0x002fe40008000000 */
[----:B--2---:R-:W-:-:S03]  /*0080*/  IMAD R0, R2, UR5, RZ ;  /* 0x0000000502007c24 */ /* 0x004fc6000f8e02ff */
[----:B------:R-:W-:-:S13]  /*0090*/  ISETP.GE.AND P0, PT, R3, UR7, PT ;  /* 0x0000000703007c0c */ /* 0x000fda000bf06270 */
[----:B------:R-:W-:Y:S05]  /*00a0*/  @P0 EXIT ;  /* 0x000000000000094d */ /* 0x000fea0003800000 */
[----:B------:R-:W0:Y:S01]  /*00b0*/  I2F.U32.RP R8, R0 ;  /* 0x0000000000087306 */ /* 0x000e220000209000 */
[C---:B------:R-:W-:Y:S01]  /*00c0*/  IMAD.IADD R2, R0.reuse, 0x1, R3 ;  /* 0x0000000100027824 */ /* 0x040fe200078e0203 */
[----:B------:R-:W-:Y:S01]  /*00d0*/  IADD3 R9, PT, PT, RZ, -R0, RZ ;  /* 0x80000000ff097210 */ /* 0x000fe20007ffe0ff */
[----:B------:R-:W1:Y:S01]  /*00e0*/  LDCU.64 UR4, c[0x0][0x358] ;  /* 0x00006b00ff0477ac */ /* 0x000e620008000a00 */
[----:B------:R-:W-:Y:S01]  /*00f0*/  ISETP.NE.U32.AND P2, PT, R0, RZ, PT ;  /* 0x000000ff0000720c */ /* 0x000fe20003f45070 */
[----:B------:R-:W-:Y:S01]  /*0100*/  BSSY.RECONVERGENT B0, `(.L_x_36) ;  /* 0x0000024000007945 */ /* 0x000fe20003800200 */
[C---:B------:R-:W-:Y:S02]  /*0110*/  ISETP.GE.AND P0, PT, R2.reuse, UR7, PT ;  /* 0x0000000702007c0c */ /* 0x040fe4000bf06270 */
[----:B------:R-:W-:Y:S02]  /*0120*/  VIMNMX R7, PT, PT, R2, UR7, !PT ;  /* 0x0000000702077c48 */ /* 0x000fe4000ffe0100 */
[----:B------:R-:W-:-:S04]  /*0130*/  SEL R6, RZ, 0x1, P0 ;  /* 0x00000001ff067807 */ /* 0x000fc80000000000 */
[----:B------:R-:W-:Y:S01]  /*0140*/  IADD3 R7, PT, PT, R7, -R2, -R6 ;  /* 0x8000000207077210 */ /* 0x000fe20007ffe806 */
[----:B0-----:R-:W0:Y:S02]  /*0150*/  MUFU.RCP R8, R8 ;  /* 0x0000000800087308 */ /* 0x001e240000001000 */
[----:B0-----:R-:W-:-:S06]  /*0160*/  VIADD R4, R8, 0xffffffe ;  /* 0x0ffffffe08047836 */ /* 0x001fcc0000000000 */
[----:B------:R0:W2:Y:S02]  /*0170*/  F2I.FTZ.U32.TRUNC.NTZ R5, R4 ;  /* 0x0000000400057305 */ /* 0x0000a4000021f000 */
[----:B0-----:R-:W-:Y:S02]  /*0180*/  HFMA2 R4, -RZ, RZ, 0, 0 ;  /* 0x00000000ff047431 */ /* 0x001fe400000001ff */
[----:B--2---:R-:W-:-:S04]  /*0190*/  IMAD R9, R9, R5, RZ ;  /* 0x0000000509097224 */ /* 0x004fc800078e02ff */
[----:B------:R-:W-:-:S06]  /*01a0*/  IMAD.HI.U32 R8, R5, R9, R4 ;  /* 0x0000000905087227 */ /* 0x000fcc00078e0004 */
[----:B------:R-:W-:-:S04]  /*01b0*/  IMAD.HI.U32 R5, R8, R7, RZ ;  /* 0x0000000708057227 */ /* 0x000fc800078e00ff */
[----:B------:R-:W-:-:S04]  /*01c0*/  IMAD.MOV R2, RZ, RZ, -R5 ;  /* 0x000000ffff027224 */ /* 0x000fc800078e0a05 */
[----:B------:R-:W-:-:S05]  /*01d0*/  IMAD R7, R0, R2, R7 ;  /* 0x0000000200077224 */ /* 0x000fca00078e0207 */
[----:B------:R-:W-:-:S13]  /*01e0*/  ISETP.GE.U32.AND P0, PT, R7, R0, PT ;  /* 0x000000000700720c */ /* 0x000fda0003f06070 */
[----:B------:R-:W-:Y:S01]  /*01f0*/  @P0 IADD3 R7, PT, PT, -R0, R7, RZ ;  /* 0x0000000700070210 */ /* 0x000fe20007ffe1ff */
[----:B------:R-:W-:-:S03]  /*0200*/  @P0 VIADD R5, R5, 0x1 ;  /* 0x0000000105050836 */ /* 0x000fc60000000000 */
[----:B------:R-:W-:-:S13]  /*0210*/  ISETP.GE.U32.AND P1, PT, R7, R0, PT ;  /* 0x000000000700720c */ /* 0x000fda0003f26070 */
[----:B------:R-:W-:Y:S02]  /*0220*/  @P1 IADD3 R5, PT, PT, R5, 0x1, RZ ;  /* 0x0000000105051810 */ /* 0x000fe40007ffe0ff */
[----:B------:R-:W-:-:S05]  /*0230*/  @!P2 LOP3.LUT R5, RZ, R0, RZ, 0x33, !PT ;  /* 0x00000000ff05a212 */ /* 0x000fca00078e33ff */
[----:B------:R-:W-:-:S05]  /*0240*/  IMAD.IADD R2, R6, 0x1, R5 ;  /* 0x0000000106027824 */ /* 0x000fca00078e0205 */
[C---:B------:R-:W-:Y:S02]  /*0250*/  LOP3.LUT R4, R2.reuse, 0x3, RZ, 0xc0, !PT ;  /* 0x0000000302047812 */ /* 0x040fe400078ec0ff */
[----:B------:R-:W-:Y:S02]  /*0260*/  ISETP.GE.U32.AND P1, PT, R2, 0x3, PT ;  /* 0x000000030200780c */ /* 0x000fe40003f26070 */
[----:B------:R-:W-:-:S13]  /*0270*/  ISETP.NE.AND P0, PT, R4, 0x3, PT ;  /* 0x000000030400780c */ /* 0x000fda0003f05270 */
[----:B-1----:R-:W-:Y:S05]  /*0280*/  @!P0 BRA `(.L_x_37) ;  /* 0x00000000002c8947 */ /* 0x002fea0003800000 */
[----:B------:R-:W0:Y:S01]  /*0290*/  LDC.64 R6, c[0x0][0x380] ;  /* 0x0000e000ff067b82 */ /* 0x000e220000000a00 */
[----:B------:R-:W-:Y:S01]  /*02a0*/  IADD3 R2, PT, PT, R2, 0x1, RZ ;  /* 0x0000000102027810 */ /* 0x000fe20007ffe0ff */
[----:B------:R-:W-:-:S03]  /*02b0*/  IMAD.MOV.U32 R9, RZ, RZ, 0x7fffffff ;  /* 0x7fffffffff097424 */ /* 0x000fc600078e00ff */
[----:B------:R-:W-:-:S04]  /*02c0*/  LOP3.LUT R2, R2, 0x3, RZ, 0xc0, !PT ;  /* 0x0000000302027812 */ /* 0x000fc800078ec0ff */
[----:B------:R-:W-:-:S07]  /*02d0*/  IADD3 R2, PT, PT, -R2, RZ, RZ ;  /* 0x000000ff02027210 */ /* 0x000fce0007ffe1ff */
.L_x_38:
[----:B0-----:R-:W-:Y:S01]  /*02e0*/  IMAD.WIDE R4, R3, 0x4, R6 ;  /* 0x0000000403047825 */ /* 0x001fe200078e0206 */
[----:B------:R-:W-:-:S03]  /*02f0*/  IADD3 R3, PT, PT, R0, R3, RZ ;  /* 0x0000000300037210 */ /* 0x000fc60007ffe0ff */
[----:B------:R-:W-:Y:S01]  /*0300*/  VIADD R2, R2, 0x1 ;  /* 0x0000000102027836 */ /* 0x000fe20000000000 */
[----:B------:R1:W-:Y:S04]  /*0310*/  STG.E desc[UR4][R4.64], R9 ;  /* 0x0000000904007986 */ /* 0x0003e8000c101904 */
[----:B------:R-:W-:-:S13]  /*0320*/  ISETP.NE.AND P0, PT, R2, RZ, PT ;  /* 0x000000ff0200720c */ /* 0x000fda0003f05270 */
[----:B-1----:R-:W-:Y:S05]  /*0330*/  @P0 BRA `(.L_x_38) ;  /* 0xfffffffc00e80947 */ /* 0x002fea000383ffff */
.L_x_37:
[----:B------:R-:W-:Y:S05]  /*0340*/  BSYNC.RECONVERGENT B0 ;  /* 0x0000000000007941 */ /* 0x000fea0003800200 */
.L_x_36:
[----:B------:R-:W-:Y:S05]  /*0350*/  @!P1 EXIT ;  /* 0x000000000000994d */ /* 0x000fea0003800000 */
[----:B------:R-:W0:Y:S01]  /*0360*/  LDC.64 R10, c[0x0][0x380] ;  /* 0x0000e000ff0a7b82 */ /* 0x000e220000000a00 */
[----:B------:R-:W-:-:S07]  /*0370*/  IMAD.MOV.U32 R15, RZ, RZ, 0x7fffffff ;  /* 0x7fffffffff0f7424 */ /* 0x000fce00078e00ff */
.L_x_39:
[----:B01----:R-:W-:Y:S01]  /*0380*/  IMAD.WIDE R12, R3, 0x4, R10 ;  /* 0x00000004030c7825 */ /* 0x003fe200078e020a */
[----:B------:R-:W-:-:S04]  /*0390*/  LEA R3, R0, R3, 0x2 ;  /* 0x0000000300037211 */ /* 0x000fc800078e10ff */
[----:B------:R1:W-:Y:S01]  /*03a0*/  STG.E desc[UR4][R12.64], R15 ;  /* 0x0000000f0c007986 */ /* 0x0003e2000c101904 */
[----:B------:R-:W-:Y:S01]  /*03b0*/  IMAD.WIDE R4, R0, 0x4, R12 ;  /* 0x0000000400047825 */ /* 0x000fe200078e020c */
[----:B------:R-:W-:-:S04]  /*03c0*/  ISETP.GE.AND P0, PT, R3, UR7, PT ;  /* 0x0000000703007c0c */ /* 0x000fc8000bf06270 */
[----:B------:R1:W-:Y:S01]  /*03d0*/  STG.E desc[UR4][R4.64], R15 ;  /* 0x0000000f04007986 */ /* 0x0003e2000c101904 */
[----:B------:R-:W-:-:S05]  /*03e0*/  IMAD.WIDE R6, R0, 0x4, R4 ;  /* 0x0000000400067825 */ /* 0x000fca00078e0204 */
[----:B------:R1:W-:Y:S01]  /*03f0*/  STG.E desc[UR4][R6.64], R15 ;  /* 0x0000000f06007986 */ /* 0x0003e2000c101904 */
[----:B------:R-:W-:-:S05]  /*0400*/  IMAD.WIDE R8, R0, 0x4, R6 ;  /* 0x0000000400087825 */ /* 0x000fca00078e0206 */
[----:B------:R1:W-:Y:S01]  /*0410*/  STG.E desc[UR4][R8.64], R15 ;  /* 0x0000000f08007986 */ /* 0x0003e2000c101904 */
[----:B------:R-:W-:Y:S05]  /*0420*/  @!P0 BRA `(.L_x_39) ;  /* 0xfffffffc00d48947 */ /* 0x000fea000383ffff */
[----:B------:R-:W-:Y:S05]  /*0430*/  EXIT ;  /* 0x000000000000794d */ /* 0x000fea0003800000 */
.L_x_40:
        /* <DEDUP_REMOVED lines=12> */
.L_x_44:


//--------------------- .nv.shared._Z29BitonicSort_shared_batched_8xPiii --------------------------
	.section	.nv.shared._Z29BitonicSort_shared_batched_8xPiii,"aw",@nobits
	.sectionflags	@""
	.align	16
	.zero		1024


//--------------------- .nv.shared.reserved.0     --------------------------
	.section	.nv.shared.reserved.0,"aw",@nobits
	.weak		__nv_reservedSMEM_offset_0_alias
	.size		__nv_reservedSMEM_offset_0_alias, 0, 64
	.other		__nv_reservedSMEM_offset_0_alias,@"STO_CUDA_RESERVED_SHARED STV_DEFAULT"
__nv_reservedSMEM_offset_0_alias:
	.zero		0
	.zero		64


//--------------------- .nv.shared._Z29BitonicSort_shared_batched_4xPiii --------------------------
	.section	.nv.shared._Z29BitonicSort_shared_batched_4xPiii,"aw",@nobits
	.sectionflags	@""
	.align	16
	.zero		1024


//--------------------- .nv.shared._Z18BitonicSort_globalPiiii --------------------------
	.section	.nv.shared._Z18BitonicSort_globalPiiii,"aw",@nobits
	.sectionflags	@""
	.align	16
	.zero		1024


//--------------------- .nv.shared._Z10PadWithMaxPiii --------------------------
	.section	.nv.shared._Z10PadWithMaxPiii,"aw",@nobits
	.sectionflags	@""
	.align	16
	.zero		1024


//--------------------- .nv.constant0._Z29BitonicSort_shared_batched_8xPiii --------------------------
	.section	.nv.constant0._Z29BitonicSort_shared_batched_8xPiii,"a",@progbits
	.sectionflags	@""
	.align	4
.nv.constant0._Z29BitonicSort_shared_batched_8xPiii:
	.zero		912


//--------------------- .nv.constant0._Z29BitonicSort_shared_batched_4xPiii --------------------------
	.section	.nv.constant0._Z29BitonicSort_shared_batched_4xPiii,"a",@progbits
	.sectionflags	@""
	.align	4
.nv.constant0._Z29BitonicSort_shared_batched_4xPiii:
	.zero		912


//--------------------- .nv.constant0._Z18BitonicSort_globalPiiii --------------------------
	.section	.nv.constant0._Z18BitonicSort_globalPiiii,"a",@progbits
	.sectionflags	@""
	.align	4
.nv.constant0._Z18BitonicSort_globalPiiii:
	.zero		916


//--------------------- .nv.constant0._Z10PadWithMaxPiii --------------------------
	.section	.nv.constant0._Z10PadWithMaxPiii,"a",@progbits
	.sectionflags	@""
	.align	4
.nv.constant0._Z10PadWithMaxPiii:
	.zero		912


//--------------------- SYMBOLS --------------------------

	.type		.nv.reservedSmem.offset0,@object
	.size		.nv.reservedSmem.offset0,0x4
	.type		.nv.reservedSmem.cap,@object
	.size		.nv.reservedSmem.cap,0x4
